def attn_fwd(
    Q,
    K,
    V,
    Out,
    Lse,
    sm_scale,
    stride_qz,
    stride_qh,
    stride_qm,
    stride_qk,
    stride_kz,
    stride_kh,
    stride_kn,
    stride_kk,
    stride_vz,
    stride_vh,
    stride_vn,
    stride_vk,
    stride_oz,
    stride_oh,
    stride_om,
    stride_ok,
    seqlen_q,
    seqlen_k,
    BLOCK_M: tl.constexpr,
    BLOCK_N: tl.constexpr,
    HEAD_DIM: tl.constexpr,
    CAUSAL: tl.constexpr,
):
    start_m = tl.program_id(0)
    off_hz = tl.program_id(1)
    q_off = off_hz * stride_qh
    k_off = off_hz * stride_kh
    v_off = off_hz * stride_vh
    offs_m = start_m * BLOCK_M + tl.arange(0, BLOCK_M)
    offs_d = tl.arange(0, HEAD_DIM)
    offs_n = tl.arange(0, BLOCK_N)
    q_ptrs = Q + q_off + offs_m[:, None] * stride_qm + offs_d[None, :] * stride_qk
    k_ptrs = K + k_off + offs_d[:, None] * stride_kk + offs_n[None, :] * stride_kn
    v_ptrs = V + v_off + offs_n[:, None] * stride_vn + offs_d[None, :] * stride_vk
    m_i = tl.full([BLOCK_M], float("-inf"), dtype=tl.float32)
    l_i = tl.zeros([BLOCK_M], dtype=tl.float32) + 1.0
    acc = tl.zeros([BLOCK_M, HEAD_DIM], dtype=tl.float32)
    q = tl.load(q_ptrs)
    acc, l_i, m_i = _attn_fwd_inner(
        acc,
        l_i,
        m_i,
        q,
        k_ptrs,
        v_ptrs,
        sm_scale,
        stride_kn,
        stride_vn,
        start_m,
        seqlen_k,
        BLOCK_M,
        BLOCK_N,
        HEAD_DIM,
        CAUSAL,
    )
    acc = acc / l_i[:, None]
    lse = m_i + tl.math.log2(l_i) / 1.4426950408889634
    o_ptrs = (
        Out
        + off_hz * stride_oh
        + offs_m[:, None] * stride_om
        + offs_d[None, :] * stride_ok
    )
    tl.store(o_ptrs, acc.to(Out.dtype.element_ty))
    tl.store(Lse + off_hz * seqlen_q + offs_m, lse)

# config = {"BLOCK_M": 128, "BLOCK_N": 32, "HEAD_DIM": 16, "arch": "sm_100", "causal": false, "dtype": "fp16", "num_stages": 2, "num_warps": 8}
# arch = sm_100


// ===== COMPILED SASS (sm_100a) =====

	.target	sm_100a

	.elftype	@"ET_EXEC"


//--------------------- .note.nv.tkinfo           --------------------------
	.section	.note.nv.tkinfo,"",@"SHT_NOTE"
	.sectionflags	@"SHF_NOTE_NV_TKINFO"
	.tkinfo
        /*0018*/ 	.word	0x00000081
        /*0030*/ 	.string	""
        /*0030*/ 	.string	"ptxas-blackwell"
        /*0030*/ 	.string	"Cuda compilation tools, release 12.9, V12.9.86"
        /*0030*/ 	.string	"Build cuda_12.9.r12.9/compiler.36037853_0"
        /*0030*/ 	.string	"-v  -suppress-debug-info  -lineinfo  -arch sm_100a "



//--------------------- .note.nv.cuver            --------------------------
	.section	.note.nv.cuver,"",@"SHT_NOTE"
	.sectionflags	@"SHF_NOTE_NV_CUVER"
        /*0018*/ 	.short	0x0001
        /*001a*/ 	.short	0x0064
        /*001c*/ 	.short	0x0001
        /*001e*/ 	.short	0x0000
        /*0020*/ 	.short	0x0001
        /*0022*/ 	.short	0x0000


//--------------------- .nv.info                  --------------------------
	.section	.nv.info,"",@"SHT_CUDA_INFO"
	.align	4


	//----- nvinfo : EIATTR_REGCOUNT
	.align		4
        /*0000*/ 	.byte	0x04, 0x2f
        /*0002*/ 	.short	(.L_5 - .L_4)
	.align		4
.L_4:
        /*0004*/ 	.word	index@(attn_fwd)
        /*0008*/ 	.word	0x00000038


	//----- nvinfo : EIATTR_FRAME_SIZE
	.align		4
.L_5:
        /*000c*/ 	.byte	0x04, 0x11
        /*000e*/ 	.short	(.L_7 - .L_6)
	.align		4
.L_6:
        /*0010*/ 	.word	index@($__internal_2_$__cuda_sm10x_tcgen05_guardrail_trap_unallocated_columns_being_dealloced)
        /*0014*/ 	.word	0x00000000


	//----- nvinfo : EIATTR_FRAME_SIZE
	.align		4
.L_7:
        /*0018*/ 	.byte	0x04, 0x11
        /*001a*/ 	.short	(.L_9 - .L_8)
	.align		4
.L_8:
        /*001c*/ 	.word	index@($__internal_1_$__cuda_sm10x_tcgen05_guardrail_trap_phase_invalid_during_alloc)
        /*0020*/ 	.word	0x00000000


	//----- nvinfo : EIATTR_FRAME_SIZE
	.align		4
.L_9:
        /*0024*/ 	.byte	0x04, 0x11
        /*0026*/ 	.short	(.L_11 - .L_10)
	.align		4
.L_10:
        /*0028*/ 	.word	index@($__internal_0_$__cuda_sm10x_tcgen05_guardrail_trap_col_being_dealloced_not_returned_by_alloc)
        /*002c*/ 	.word	0x00000000


	//----- nvinfo : EIATTR_FRAME_SIZE
	.align		4
.L_11:
        /*0030*/ 	.byte	0x04, 0x11
        /*0032*/ 	.short	(.L_13 - .L_12)
	.align		4
.L_12:
        /*0034*/ 	.word	index@(attn_fwd)
        /*0038*/ 	.word	0x00000000


	//----- nvinfo : EIATTR_MIN_STACK_SIZE
	.align		4
.L_13:
        /*003c*/ 	.byte	0x04, 0x12
        /*003e*/ 	.short	(.L_15 - .L_14)
	.align		4
.L_14:
        /*0040*/ 	.word	index@(attn_fwd)
        /*0044*/ 	.word	0x00000000
.L_15:


//--------------------- .nv.info.attn_fwd         --------------------------
	.section	.nv.info.attn_fwd,"",@"SHT_CUDA_INFO"
	.sectionflags	@""
	.align	4


	//----- nvinfo : EIATTR_CUDA_API_VERSION
	.align		4
        /*0000*/ 	.byte	0x04, 0x37
        /*0002*/ 	.short	(.L_17 - .L_16)
.L_16:
        /*0004*/ 	.word	0x00000081


	//----- nvinfo : EIATTR_KPARAM_INFO
	.align		4
.L_17:
        /*0008*/ 	.byte	0x04, 0x17
        /*000a*/ 	.short	(.L_19 - .L_18)
.L_18:
        /*000c*/ 	.word	0x00000000
        /*0010*/ 	.short	0x0019
        /*0012*/ 	.short	0x0080
        /*0014*/ 	.byte	0x00, 0xf4, 0x21, 0x00


	//----- nvinfo : EIATTR_KPARAM_INFO
	.align		4
.L_19:
        /*0018*/ 	.byte	0x04, 0x17
        /*001a*/ 	.short	(.L_21 - .L_20)
.L_20:
        /*001c*/ 	.word	0x00000000
        /*0020*/ 	.short	0x0018
        /*0022*/ 	.short	0x0078
        /*0024*/ 	.byte	0x00, 0xf4, 0x21, 0x00


	//----- nvinfo : EIATTR_KPARAM_INFO
	.align		4
.L_21:
        /*0028*/ 	.byte	0x04, 0x17
        /*002a*/ 	.short	(.L_23 - .L_22)
.L_22:
        /*002c*/ 	.word	0x00000000
        /*0030*/ 	.short	0x0017
        /*0032*/ 	.short	0x0070
        /*0034*/ 	.byte	0x00, 0xf0, 0x11, 0x00


	//----- nvinfo : EIATTR_KPARAM_INFO
	.align		4
.L_23:
        /*0038*/ 	.byte	0x04, 0x17
        /*003a*/ 	.short	(.L_25 - .L_24)
.L_24:
        /*003c*/ 	.word	0x00000000
        /*0040*/ 	.short	0x0016
        /*0042*/ 	.short	0x006c
        /*0044*/ 	.byte	0x00, 0xf0, 0x11, 0x00


	//----- nvinfo : EIATTR_KPARAM_INFO
	.align		4
.L_25:
        /*0048*/ 	.byte	0x04, 0x17
        /*004a*/ 	.short	(.L_27 - .L_26)
.L_26:
        /*004c*/ 	.word	0x00000000
        /*0050*/ 	.short	0x0015
        /*0052*/ 	.short	0x0068
        /*0054*/ 	.byte	0x00, 0xf0, 0x11, 0x00


	//----- nvinfo : EIATTR_KPARAM_INFO
	.align		4
.L_27:
        /*0058*/ 	.byte	0x04, 0x17
        /*005a*/ 	.short	(.L_29 - .L_28)
.L_28:
        /*005c*/ 	.word	0x00000000
        /*0060*/ 	.short	0x0014
        /*0062*/ 	.short	0x0064
        /*0064*/ 	.byte	0x00, 0xf0, 0x11, 0x00


	//----- nvinfo : EIATTR_KPARAM_INFO
	.align		4
.L_29:
        /*0068*/ 	.byte	0x04, 0x17
        /*006a*/ 	.short	(.L_31 - .L_30)
.L_30:
        /*006c*/ 	.word	0x00000000
        /*0070*/ 	.short	0x0013
        /*0072*/ 	.short	0x0060
        /*0074*/ 	.byte	0x00, 0xf0, 0x11, 0x00


	//----- nvinfo : EIATTR_KPARAM_INFO
	.align		4
.L_31:
        /*0078*/ 	.byte	0x04, 0x17
        /*007a*/ 	.short	(.L_33 - .L_32)
.L_32:
        /*007c*/ 	.word	0x00000000
        /*0080*/ 	.short	0x0012
        /*0082*/ 	.short	0x005c
        /*0084*/ 	.byte	0x00, 0xf0, 0x11, 0x00


	//----- nvinfo : EIATTR_KPARAM_INFO
	.align		4
.L_33:
        /*0088*/ 	.byte	0x04, 0x17
        /*008a*/ 	.short	(.L_35 - .L_34)
.L_34:
        /*008c*/ 	.word	0x00000000
        /*0090*/ 	.short	0x0011
        /*0092*/ 	.short	0x0058
        /*0094*/ 	.byte	0x00, 0xf0, 0x11, 0x00


	//----- nvinfo : EIATTR_KPARAM_INFO
	.align		4
.L_35:
        /*0098*/ 	.byte	0x04, 0x17
        /*009a*/ 	.short	(.L_37 - .L_36)
.L_36:
        /*009c*/ 	.word	0x00000000
        /*00a0*/ 	.short	0x0010
        /*00a2*/ 	.short	0x0054
        /*00a4*/ 	.byte	0x00, 0xf0, 0x11, 0x00


	//----- nvinfo : EIATTR_KPARAM_INFO
	.align		4
.L_37:
        /*00a8*/ 	.byte	0x04, 0x17
        /*00aa*/ 	.short	(.L_39 - .L_38)
.L_38:
        /*00ac*/ 	.word	0x00000000
        /*00b0*/ 	.short	0x000f
        /*00b2*/ 	.short	0x0050
        /*00b4*/ 	.byte	0x00, 0xf0, 0x11, 0x00


	//----- nvinfo : EIATTR_KPARAM_INFO
	.align		4
.L_39:
        /*00b8*/ 	.byte	0x04, 0x17
        /*00ba*/ 	.short	(.L_41 - .L_40)
.L_40:
        /*00bc*/ 	.word	0x00000000
        /*00c0*/ 	.short	0x000e
        /*00c2*/ 	.short	0x004c
        /*00c4*/ 	.byte	0x00, 0xf0, 0x11, 0x00


	//----- nvinfo : EIATTR_KPARAM_INFO
	.align		4
.L_41:
        /*00c8*/ 	.byte	0x04, 0x17
        /*00ca*/ 	.short	(.L_43 - .L_42)
.L_42:
        /*00cc*/ 	.word	0x00000000
        /*00d0*/ 	.short	0x000d
        /*00d2*/ 	.short	0x0048
        /*00d4*/ 	.byte	0x00, 0xf0, 0x11, 0x00


	//----- nvinfo : EIATTR_KPARAM_INFO
	.align		4
.L_43:
        /*00d8*/ 	.byte	0x04, 0x17
        /*00da*/ 	.short	(.L_45 - .L_44)
.L_44:
        /*00dc*/ 	.word	0x00000000
        /*00e0*/ 	.short	0x000c
        /*00e2*/ 	.short	0x0044
        /*00e4*/ 	.byte	0x00, 0xf0, 0x11, 0x00


	//----- nvinfo : EIATTR_KPARAM_INFO
	.align		4
.L_45:
        /*00e8*/ 	.byte	0x04, 0x17
        /*00ea*/ 	.short	(.L_47 - .L_46)
.L_46:
        /*00ec*/ 	.word	0x00000000
        /*00f0*/ 	.short	0x000b
        /*00f2*/ 	.short	0x0040
        /*00f4*/ 	.byte	0x00, 0xf0, 0x11, 0x00


	//----- nvinfo : EIATTR_KPARAM_INFO
	.align		4
.L_47:
        /*00f8*/ 	.byte	0x04, 0x17
        /*00fa*/ 	.short	(.L_49 - .L_48)
.L_48:
        /*00fc*/ 	.word	0x00000000
        /*0100*/ 	.short	0x000a
        /*0102*/ 	.short	0x003c
        /*0104*/ 	.byte	0x00, 0xf0, 0x11, 0x00


	//----- nvinfo : EIATTR_KPARAM_INFO
	.align		4
.L_49:
        /*0108*/ 	.byte	0x04, 0x17
        /*010a*/ 	.short	(.L_51 - .L_50)
.L_50:
        /*010c*/ 	.word	0x00000000
        /*0110*/ 	.short	0x0009
        /*0112*/ 	.short	0x0038
        /*0114*/ 	.byte	0x00, 0xf0, 0x11, 0x00


	//----- nvinfo : EIATTR_KPARAM_INFO
	.align		4
.L_51:
        /*0118*/ 	.byte	0x04, 0x17
        /*011a*/ 	.short	(.L_53 - .L_52)
.L_52:
        /*011c*/ 	.word	0x00000000
        /*0120*/ 	.short	0x0008
        /*0122*/ 	.short	0x0034
        /*0124*/ 	.byte	0x00, 0xf0, 0x11, 0x00


	//----- nvinfo : EIATTR_KPARAM_INFO
	.align		4
.L_53:
        /*0128*/ 	.byte	0x04, 0x17
        /*012a*/ 	.short	(.L_55 - .L_54)
.L_54:
        /*012c*/ 	.word	0x00000000
        /*0130*/ 	.short	0x0007
        /*0132*/ 	.short	0x0030
        /*0134*/ 	.byte	0x00, 0xf0, 0x11, 0x00


	//----- nvinfo : EIATTR_KPARAM_INFO
	.align		4
.L_55:
        /*0138*/ 	.byte	0x04, 0x17
        /*013a*/ 	.short	(.L_57 - .L_56)
.L_56:
        /*013c*/ 	.word	0x00000000
        /*0140*/ 	.short	0x0006
        /*0142*/ 	.short	0x002c
        /*0144*/ 	.byte	0x00, 0xf0, 0x11, 0x00


	//----- nvinfo : EIATTR_KPARAM_INFO
	.align		4
.L_57:
        /*0148*/ 	.byte	0x04, 0x17
        /*014a*/ 	.short	(.L_59 - .L_58)
.L_58:
        /*014c*/ 	.word	0x00000000
        /*0150*/ 	.short	0x0005
        /*0152*/ 	.short	0x0028
        /*0154*/ 	.byte	0x00, 0xf0, 0x11, 0x00


	//----- nvinfo : EIATTR_KPARAM_INFO
	.align		4
.L_59:
        /*0158*/ 	.byte	0x04, 0x17
        /*015a*/ 	.short	(.L_61 - .L_60)
.L_60:
        /*015c*/ 	.word	0x00000000
        /*0160*/ 	.short	0x0004
        /*0162*/ 	.short	0x0020
        /*0164*/ 	.byte	0x00, 0xf4, 0x21, 0x00


	//----- nvinfo : EIATTR_KPARAM_INFO
	.align		4
.L_61:
        /*0168*/ 	.byte	0x04, 0x17
        /*016a*/ 	.short	(.L_63 - .L_62)
.L_62:
        /*016c*/ 	.word	0x00000000
        /*0170*/ 	.short	0x0003
        /*0172*/ 	.short	0x0018
        /*0174*/ 	.byte	0x00, 0xf4, 0x21, 0x00


	//----- nvinfo : EIATTR_KPARAM_INFO
	.align		4
.L_63:
        /*0178*/ 	.byte	0x04, 0x17
        /*017a*/ 	.short	(.L_65 - .L_64)
.L_64:
        /*017c*/ 	.word	0x00000000
        /*0180*/ 	.short	0x0002
        /*0182*/ 	.short	0x0010
        /*0184*/ 	.byte	0x00, 0xf4, 0x21, 0x00


	//----- nvinfo : EIATTR_KPARAM_INFO
	.align		4
.L_65:
        /*0188*/ 	.byte	0x04, 0x17
        /*018a*/ 	.short	(.L_67 - .L_66)
.L_66:
        /*018c*/ 	.word	0x00000000
        /*0190*/ 	.short	0x0001
        /*0192*/ 	.short	0x0008
        /*0194*/ 	.byte	0x00, 0xf4, 0x21, 0x00


	//----- nvinfo : EIATTR_KPARAM_INFO
	.align		4
.L_67:
        /*0198*/ 	.byte	0x04, 0x17
        /*019a*/ 	.short	(.L_69 - .L_68)
.L_68:
        /*019c*/ 	.word	0x00000000
        /*01a0*/ 	.short	0x0000
        /*01a2*/ 	.short	0x0000
        /*01a4*/ 	.byte	0x00, 0xf4, 0x21, 0x00


	//----- nvinfo : EIATTR_AT_ENTRY_FRAGMENTS
	.align		4
.L_69:
        /*01a8*/ 	.byte	0x04, 0x4f
        /*01aa*/ 	.short	(.L_71 - .L_70)


	//   ....[0]....
.L_70:
        /*01ac*/ 	.word	0x00000004


	//----- nvinfo : EIATTR_RESERVED_SMEM_USED
	.align		4
.L_71:
        /*01b0*/ 	.byte	0x01, 0x41
	.zero		2


	//----- nvinfo : EIATTR_SPARSE_MMA_MASK
	.align		4
        /*01b4*/ 	.byte	0x03, 0x50
        /*01b6*/ 	.short	0x0000


	//----- nvinfo : EIATTR_TCGEN05_1CTA_USED
	.align		4
        /*01b8*/ 	.byte	0x01, 0x51
	.zero		2


	//----- nvinfo : EIATTR_MAXREG_COUNT
	.align		4
        /*01bc*/ 	.byte	0x03, 0x1b
        /*01be*/ 	.short	0x00ff


	//----- nvinfo : EIATTR_NUM_BARRIERS
	.align		4
        /*01c0*/ 	.byte	0x02, 0x4c
        /*01c2*/ 	.byte	0x01
	.zero		1


	//----- nvinfo : EIATTR_INT_WARP_WIDE_INSTR_OFFSETS
	.align		4
        /*01c4*/ 	.byte	0x04, 0x31
        /*01c6*/ 	.short	(.L_73 - .L_72)


	//   ....[0]....
.L_72:
        /*01c8*/ 	.word	0x00000a00


	//   ....[1]....
        /*01cc*/ 	.word	0x00000a10


	//   ....[2]....
        /*01d0*/ 	.word	0x00000b40


	//   ....[3]....
        /*01d4*/ 	.word	0x00000ba0


	//   ....[4]....
        /*01d8*/ 	.word	0x00001c60


	//   ....[5]....
        /*01dc*/ 	.word	0x00003430


	//   ....[6]....
        /*01e0*/ 	.word	0x00003480


	//----- nvinfo : EIATTR_COOP_GROUP_MASK_REGIDS
	.align		4
.L_73:
        /*01e4*/ 	.byte	0x04, 0x29
        /*01e6*/ 	.short	(.L_75 - .L_74)


	//   ....[0]....
.L_74:
        /*01e8*/ 	.word	0xffffffff


	//   ....[1]....
        /*01ec*/ 	.word	0xffffffff


	//   ....[2]....
        /*01f0*/ 	.word	0xffffffff


	//   ....[3]....
        /*01f4*/ 	.word	0xffffffff


	//   ....[4]....
        /*01f8*/ 	.word	0xffffffff


	//   ....[5]....
        /*01fc*/ 	.word	0xffffffff


	//   ....[6]....
        /*0200*/ 	.word	0xffffffff


	//   ....[7]....
        /*0204*/ 	.word	0xffffffff


	//----- nvinfo : EIATTR_COOP_GROUP_INSTR_OFFSETS
	.align		4
.L_75:
        /*0208*/ 	.byte	0x04, 0x28
        /*020a*/ 	.short	(.L_77 - .L_76)


	//   ....[0]....
.L_76:
        /*020c*/ 	.word	0x00000050


	//   ....[1]....
        /*0210*/ 	.word	0x00000310


	//   ....[2]....
        /*0214*/ 	.word	0x00001070


	//   ....[3]....
        /*0218*/ 	.word	0x00001750


	//   ....[4]....
        /*021c*/ 	.word	0x00001fd0


	//   ....[5]....
        /*0220*/ 	.word	0x00002460


	//   ....[6]....
        /*0224*/ 	.word	0x000032c0


	//   ....[7]....
        /*0228*/ 	.word	0x00003530


	//----- nvinfo : EIATTR_VRC_CTA_INIT_COUNT
	.align		4
.L_77:
        /*022c*/ 	.byte	0x02, 0x4a
        /*022e*/ 	.byte	0x80
	.zero		1


	//----- nvinfo : EIATTR_MBARRIER_INSTR_OFFSETS
	.align		4
        /*0230*/ 	.byte	0x04, 0x39
        /*0232*/ 	.short	(.L_79 - .L_78)


	//   ....[0]....
.L_78:
        /*0234*/ 	.word	0x00000af0
        /*0238*/ 	.word	0x000000ff
        /*023c*/ 	.word	0x00000000
        /*0240*/ 	.short	0x0100
        /*0242*/ 	.byte	0x0f
	.zero		1


	//   ....[1]....
        /*0244*/ 	.word	0x00000c40
        /*0248*/ 	.word	0x000000ff
        /*024c*/ 	.word	0x00001c08
        /*0250*/ 	.short	0x0100
        /*0252*/ 	.byte	0x0c
	.zero		1


	//   ....[2]....
        /*0254*/ 	.word	0x00000ca0
        /*0258*/ 	.word	0x000000ff
        /*025c*/ 	.word	0x00001400
        /*0260*/ 	.short	0x0100
        /*0262*/ 	.byte	0x0c
	.zero		1


	//   ....[3]....
        /*0264*/ 	.word	0x00000de0
        /*0268*/ 	.word	0x000000ff
        /*026c*/ 	.word	0x00001400
        /*0270*/ 	.short	0x010a
        /*0272*/ 	.byte	0x0c
	.zero		1


	//   ....[4]....
        /*0274*/ 	.word	0x00000e80
        /*0278*/ 	.word	0x000000ff
        /*027c*/ 	.word	0x00001400
        /*0280*/ 	.short	0x0108
        /*0282*/ 	.byte	0x0c
	.zero		1


	//   ....[5]....
        /*0284*/ 	.word	0x00001cf0
        /*0288*/ 	.word	0x000000ff
        /*028c*/ 	.word	0x00001c10
        /*0290*/ 	.short	0x0100
        /*0292*/ 	.byte	0x0c
	.zero		1


	//   ....[6]....
        /*0294*/ 	.word	0x00001de0
        /*0298*/ 	.word	0x000000ff
        /*029c*/ 	.word	0x00001c10
        /*02a0*/ 	.short	0x010a
        /*02a2*/ 	.byte	0x0c
	.zero		1


	//   ....[7]....
        /*02a4*/ 	.word	0x00001e30
        /*02a8*/ 	.word	0x000000ff
        /*02ac*/ 	.word	0x00001c10
        /*02b0*/ 	.short	0x0108
        /*02b2*/ 	.byte	0x0c
	.zero		1


	//   ....[8]....
        /*02b4*/ 	.word	0x00002300
        /*02b8*/ 	.word	0x000000ff
        /*02bc*/ 	.word	0x00000000
        /*02c0*/ 	.short	0x010a
        /*02c2*/ 	.byte	0x0f
	.zero		1


	//   ....[9]....
        /*02c4*/ 	.word	0x000028f0
        /*02c8*/ 	.word	0x000000ff
        /*02cc*/ 	.word	0x00000000
        /*02d0*/ 	.short	0x010a
        /*02d2*/ 	.byte	0x0f
	.zero		1


	//   ....[10]....
        /*02d4*/ 	.word	0x000029e0
        /*02d8*/ 	.word	0x000000ff
        /*02dc*/ 	.word	0x00001c00
        /*02e0*/ 	.short	0x0108
        /*02e2*/ 	.byte	0x0c
	.zero		1


	//   ....[11]....
        /*02e4*/ 	.word	0x00002a60
        /*02e8*/ 	.word	0x000000ff
        /*02ec*/ 	.word	0x00001c08
        /*02f0*/ 	.short	0x0108
        /*02f2*/ 	.byte	0x0c
	.zero		1


	//   ....[12]....
        /*02f4*/ 	.word	0x00003550
        /*02f8*/ 	.word	0x000000ff
        /*02fc*/ 	.word	0x00001400
        /*0300*/ 	.short	0x010a
        /*0302*/ 	.byte	0x0c
	.zero		1


	//   ....[13]....
        /*0304*/ 	.word	0x00003580
        /*0308*/ 	.word	0x000000ff
        /*030c*/ 	.word	0x00001c10
        /*0310*/ 	.short	0x010a
        /*0312*/ 	.byte	0x0c
	.zero		1


	//   ....[14]....
        /*0314*/ 	.word	0x000035b0
        /*0318*/ 	.word	0x000000ff
        /*031c*/ 	.word	0x00000000
        /*0320*/ 	.short	0x010a
        /*0322*/ 	.byte	0x0f
	.zero		1


	//   ....[15]....
        /*0324*/ 	.word	0x000035e0
        /*0328*/ 	.word	0x000000ff
        /*032c*/ 	.word	0x00000000
        /*0330*/ 	.short	0x010a
        /*0332*/ 	.byte	0x0f
	.zero		1


	//----- nvinfo : EIATTR_NUM_MBARRIERS
	.align		4
.L_79:
        /*0334*/ 	.byte	0x03, 0x38
        /*0336*/ 	.short	0xffff


	//----- nvinfo : EIATTR_EXIT_INSTR_OFFSETS
	.align		4
        /*0338*/ 	.byte	0x04, 0x1c
        /*033a*/ 	.short	(.L_81 - .L_80)


	//   ....[0]....
.L_80:
        /*033c*/ 	.word	0x00003540


	//----- nvinfo : EIATTR_REQNTID
	.align		4
.L_81:
        /*0340*/ 	.byte	0x04, 0x10
        /*0342*/ 	.short	(.L_83 - .L_82)
.L_82:
        /*0344*/ 	.word	0x00000100
        /*0348*/ 	.word	0x00000001
        /*034c*/ 	.word	0x00000001


	//----- nvinfo : EIATTR_CRS_STACK_SIZE
	.align		4
.L_83:
        /*0350*/ 	.byte	0x04, 0x1e
        /*0352*/ 	.short	(.L_85 - .L_84)
.L_84:
        /*0354*/ 	.word	0x00000000


	//----- nvinfo : EIATTR_CBANK_PARAM_SIZE
	.align		4
.L_85:
        /*0358*/ 	.byte	0x03, 0x19
        /*035a*/ 	.short	0x0088


	//----- nvinfo : EIATTR_PARAM_CBANK
	.align		4
        /*035c*/ 	.byte	0x04, 0x0a
        /*035e*/ 	.short	(.L_87 - .L_86)
	.align		4
.L_86:
        /*0360*/ 	.word	index@(.nv.constant0.attn_fwd)
        /*0364*/ 	.short	0x0380
        /*0366*/ 	.short	0x0088


	//----- nvinfo : EIATTR_SW_WAR
	.align		4
.L_87:
        /*0368*/ 	.byte	0x04, 0x36
        /*036a*/ 	.short	(.L_89 - .L_88)
.L_88:
        /*036c*/ 	.word	0x00000008
.L_89:


//--------------------- .nv.compat                --------------------------
	.section	.nv.compat,"",@"SHT_CUDA_COMPAT_INFO"
	.align	4
        /*0000*/ 	.byte	0x02, 0x02, 0x02, 0x00, 0x02, 0x05, 0x05, 0x00, 0x02, 0x03, 0x00, 0x00, 0x02, 0x06, 0x01, 0x00


//--------------------- .nv.callgraph             --------------------------
	.section	.nv.callgraph,"",@"SHT_CUDA_CALLGRAPH"
	.align	4
	.sectionentsize	8
	.align		4
        /*0000*/ 	.word	0x00000000
	.align		4
        /*0004*/ 	.word	0xffffffff
	.align		4
        /*0008*/ 	.word	0x00000000
	.align		4
        /*000c*/ 	.word	0xfffffffe
	.align		4
        /*0010*/ 	.word	0x00000000
	.align		4
        /*0014*/ 	.word	0xfffffffd
	.align		4
        /*0018*/ 	.word	0x00000000
	.align		4
        /*001c*/ 	.word	0xfffffffc


//--------------------- .nv.constant4             --------------------------
	.section	.nv.constant4,"a",@progbits
	.align	8
	.align		8
.nv.constant4:
        /*0000*/ 	.dword	_$_str


//--------------------- .text.attn_fwd            --------------------------
	.section	.text.attn_fwd,"ax",@progbits
	.align	128
        .global         attn_fwd
        .type           attn_fwd,@function
        .size           attn_fwd,(.L_x_28 - attn_fwd)
        .other          attn_fwd,@"STO_CUDA_ENTRY STV_DEFAULT"
attn_fwd:
.text.attn_fwd:
[----:B------:R-:W0:Y:S01]  /*0000*/  LDC R1, c[0x0][0x37c] ;  /* 0x0000df00ff017b82 */ /* 0x000e220000000800 */
[----:B------:R-:W1:Y:S02]  /*0010*/  S2R R0, SR_TID.X ;  /* 0x0000000000007919 */ /* 0x000e640000002100 */
[----:B-1----:R-:W-:-:S13]  /*0020*/  ISETP.GE.U32.AND P0, PT, R0, 0x20, PT ;  /* 0x000000200000780c */ /* 0x002fda0003f06070 */
[----:B------:R-:W-:Y:S05]  /*0030*/  @P0 BRA `(.L_x_0) ;  /* 0x0000000000b80947 */ /* 0x000fea0003800000 */
[----:B------:R-:W1:Y:S01]  /*0040*/  S2UR UR6, SR_CgaCtaId ;  /* 0x00000000000679c3 */ /* 0x000e620000008800 */
[----:B------:R-:W-:Y:S01]  /*0050*/  NOP ;  /* 0x0000000000007918 */ /* 0x000fe20000000000 */
[----:B------:R-:W-:Y:S02]  /*0060*/  UMOV UR4, 0x40 ;  /* 0x0000004000047882 */ /* 0x000fe40000000000 */
[----:B-1----:R-:W-:-:S09]  /*0070*/  ULEA UR4, UR6, UR4, 0x18 ;  /* 0x0000000406047291 */ /* 0x002fd2000f8ec0ff */
[----:B------:R-:W1:Y:S01]  /*0080*/  LDS.U8 R2, [UR4] ;  /* 0x00000004ff027984 */ /* 0x000e620008000000 */
[----:B------:R-:W-:Y:S02]  /*0090*/  UMOV UR4, 0x400 ;  /* 0x0000040000047882 */ /* 0x000fe40000000000 */
[----:B------:R-:W-:Y:S01]  /*00a0*/  ULEA UR4, UR6, UR4, 0x18 ;  /* 0x0000000406047291 */ /* 0x000fe2000f8ec0ff */
[----:B-1----:R-:W-:-:S13]  /*00b0*/  ISETP.NE.AND P1, PT, R2, RZ, PT ;  /* 0x000000ff0200720c */ /* 0x002fda0003f25270 */
[----:B------:R-:W-:Y:S05]  /*00c0*/  @P1 BRA `(.L_x_1) ;  /* 0x00000000007c1947 */ /* 0x000fea0003800000 */
[----:B------:R-:W-:-:S13]  /*00d0*/  ELECT P1, URZ, PT ;  /* 0x0000000000ff782f */ /* 0x000fda0003820000 */
[----:B------:R-:W-:Y:S05]  /*00e0*/  @!P1 BRA `(.L_x_2) ;  /* 0x0000000000849947 */ /* 0x000fea0003800000 */
[----:B------:R-:W-:Y:S01]  /*00f0*/  UMOV UR5, 0x2 ;  /* 0x0000000200057882 */ /* 0x000fe20000000000 */
[----:B------:R-:W-:Y:S01]  /*0100*/  HFMA2 R5, -RZ, RZ, 0, 5.9604644775390625e-08 ;  /* 0x00000001ff057431 */ /* 0x000fe200000001ff */
[----:B------:R-:W-:-:S03]  /*0110*/  MOV R3, 0x3 ;  /* 0x0000000300037802 */ /* 0x000fc60000000f00 */
[----:B------:R-:W-:Y:S04]  /*0120*/  DEPBAR.LE SB1, 0x36 ;  /* 0x00009d800000791a */ /* 0x000fe80000000000 */
[----:B------:R-:W1:Y:S02]  /*0130*/  UTCATOMSWS.FIND_AND_SET.ALIGN UP0, UR5, UR5 ;  /* 0x00000005000575e3 */ /* 0x000e640008000800 */
[----:B-1----:R-:W-:-:S04]  /*0140*/  PLOP3.LUT P1, PT, PT, PT, UP0, 0x80, 0x8 ;  /* 0x000000000008781c */ /* 0x002fc80003f2f008 */
[----:B------:R-:W-:-:S04]  /*0150*/  SEL R2, RZ, 0xffffffff, !P1 ;  /* 0xffffffffff027807 */ /* 0x000fc80004800000 */
[----:B------:R-:W-:Y:S01]  /*0160*/  ISETP.NE.AND P1, PT, R2, RZ, PT ;  /* 0x000000ff0200720c */ /* 0x000fe20003f25270 */
[----:B------:R-:W-:-:S12]  /*0170*/  IMAD.U32 R2, RZ, RZ, UR5 ;  /* 0x00000005ff027e24 */ /* 0x000fd8000f8e00ff */
[----:B------:R-:W-:Y:S05]  /*0180*/  @P1 BRA `(.L_x_3) ;  /* 0x0000000000241947 */ /* 0x000fea0003800000 */
.L_x_4:
[----:B------:R-:W-:Y:S05]  /*0190*/  NANOSLEEP 0x64 ;  /* 0x000000640000795d */ /* 0x000fea0003800000 */
[----:B------:R-:W-:-:S05]  /*01a0*/  UMOV UR5, 0x2 ;  /* 0x0000000200057882 */ /* 0x000fca0000000000 */
[----:B------:R-:W-:Y:S04]  /*01b0*/  DEPBAR.LE SB1, 0x36 ;  /* 0x00009d800000791a */ /* 0x000fe80000000000 */
[----:B------:R-:W1:Y:S02]  /*01c0*/  UTCATOMSWS.FIND_AND_SET.ALIGN UP0, UR5, UR5 ;  /* 0x00000005000575e3 */ /* 0x000e640008000800 */
[----:B-1----:R-:W-:-:S04]  /*01d0*/  PLOP3.LUT P1, PT, PT, PT, UP0, 0x80, 0x8 ;  /* 0x000000000008781c */ /* 0x002fc80003f2f008 */
[----:B------:R-:W-:-:S04]  /*01e0*/  SEL R2, RZ, 0xffffffff, !P1 ;  /* 0xffffffffff027807 */ /* 0x000fc80004800000 */
[----:B------:R-:W-:Y:S02]  /*01f0*/  ISETP.NE.AND P1, PT, R2, RZ, PT ;  /* 0x000000ff0200720c */ /* 0x000fe40003f25270 */
[----:B------:R-:W-:-:S11]  /*0200*/  MOV R2, UR5 ;  /* 0x0000000500027c02 */ /* 0x000fd60008000f00 */
[----:B------:R-:W-:Y:S05]  /*0210*/  @!P1 BRA `(.L_x_4) ;  /* 0xfffffffc00dc9947 */ /* 0x000fea000383ffff */
.L_x_3:
[C---:B------:R-:W-:Y:S01]  /*0220*/  IADD3 R4, PT, PT, R2.reuse, 0x10, RZ ;  /* 0x0000001002047810 */ /* 0x040fe20007ffe0ff */
[----:B------:R-:W-:Y:S01]  /*0230*/  UMOV UR5, 0x50 ;  /* 0x0000005000057882 */ /* 0x000fe20000000000 */
[----:B------:R-:W-:Y:S01]  /*0240*/  SHF.L.U32 R3, R3, R2, RZ ;  /* 0x0000000203037219 */ /* 0x000fe200000006ff */
[----:B------:R-:W-:Y:S01]  /*0250*/  ULEA UR5, UR6, UR5, 0x18 ;  /* 0x0000000506057291 */ /* 0x000fe2000f8ec0ff */
[----:B------:R-:W-:Y:S01]  /*0260*/  SHF.L.U32 R4, R5, R4, RZ ;  /* 0x0000000405047219 */ /* 0x000fe200000006ff */
[----:B------:R-:W-:-:S03]  /*0270*/  IMAD.SHL.U32 R2, R2, 0x20, RZ ;  /* 0x0000002002027824 */ /* 0x000fc600078e00ff */
[----:B------:R-:W-:-:S05]  /*0280*/  LOP3.LUT R3, R4, R3, RZ, 0xfc, !PT ;  /* 0x0000000304037212 */ /* 0x000fca00078efcff */
[----:B------:R1:W-:Y:S04]  /*0290*/  ATOMS.OR RZ, [UR5], R3 ;  /* 0x00000003ffff798c */ /* 0x0003e8000b000005 */
[----:B------:R1:W-:Y:S01]  /*02a0*/  STS [UR4], R2 ;  /* 0x00000002ff007988 */ /* 0x0003e20008000804 */
[----:B------:R-:W-:Y:S05]  /*02b0*/  BRA `(.L_x_2) ;  /* 0x0000000000107947 */ /* 0x000fea0003800000 */
.L_x_1:
[----:B------:R-:W-:-:S05]  /*02c0*/  MOV R2, 0xffffffff ;  /* 0xffffffff00027802 */ /* 0x000fca0000000f00 */
[----:B------:R1:W-:Y:S02]  /*02d0*/  STS [UR4], R2 ;  /* 0x00000002ff007988 */ /* 0x0003e40008000804 */
[----:B-1----:R-:W-:-:S07]  /*02e0*/  MOV R2, 0x300 ;  /* 0x0000030000027802 */ /* 0x002fce0000000f00 */
[----:B0-----:R-:W-:Y:S05]  /*02f0*/  CALL.REL.NOINC `($__internal_1_$__cuda_sm10x_tcgen05_guardrail_trap_phase_invalid_during_alloc) ;  /* 0x0000003000d07944 */ /* 0x001fea0003c00000 */
.L_x_2:
[----:B------:R-:W-:Y:S05]  /*0300*/  WARPSYNC.ALL ;  /* 0x0000000000007948 */ /* 0x000fea0003800000 */
[----:B------:R-:W-:Y:S01]  /*0310*/  NOP ;  /* 0x0000000000007918 */ /* 0x000fe20000000000 */
.L_x_0:
[----:B-1----:R-:W1:Y:S01]  /*0320*/  S2R R3, SR_CTAID.X ;  /* 0x0000000000037919 */ /* 0x002e620000002500 */
[----:B------:R-:W2:Y:S01]  /*0330*/  S2UR UR9, SR_CTAID.Y ;  /* 0x00000000000979c3 */ /* 0x000ea20000002600 */
[----:B------:R-:W2:Y:S01]  /*0340*/  LDCU.64 UR4, c[0x0][0x3b0] ;  /* 0x00007600ff0477ac */ /* 0x000ea20008000a00 */
[----:B------:R-:W-:Y:S02]  /*0350*/  LOP3.LUT R20, R0, 0x7f, RZ, 0xc0, !PT ;  /* 0x0000007f00147812 */ /* 0x000fe400078ec0ff */
[----:B------:R-:W-:Y:S01]  /*0360*/  SHF.R.U32.HI R4, RZ, 0x7, R0 ;  /* 0x00000007ff047819 */ /* 0x000fe20000011600 */
[----:B------:R-:W-:Y:S01]  /*0370*/  UMOV UR12, 0x400 ;  /* 0x00000400000c7882 */ /* 0x000fe20000000000 */
[----:B------:R-:W3:Y:S02]  /*0380*/  LDCU.64 UR26, c[0x0][0x358] ;  /* 0x00006b00ff1a77ac */ /* 0x000ee40008000a00 */
[----:B------:R-:W4:Y:S01]  /*0390*/  S2UR UR6, SR_CgaCtaId ;  /* 0x00000000000679c3 */ /* 0x000f220000008800 */
[----:B------:R-:W-:-:S07]  /*03a0*/  SGXT.U32 R4, R4, 0x1 ;  /* 0x000000010404781a */ /* 0x000fce0000000000 */
[----:B------:R-:W0:Y:S08]  /*03b0*/  LDC R19, c[0x0][0x3b8] ;  /* 0x0000ee00ff137b82 */ /* 0x000e300000000800 */
[----:B------:R-:W3:Y:S01]  /*03c0*/  LDC.64 R24, c[0x0][0x380] ;  /* 0x0000e000ff187b82 */ /* 0x000ee20000000a00 */
[----:B--2---:R-:W-:-:S04]  /*03d0*/  UIMAD UR4, UR9, UR4, URZ ;  /* 0x00000004090472a4 */ /* 0x004fc8000f8e02ff */
[----:B------:R-:W-:Y:S01]  /*03e0*/  USHF.L.U32 UR7, UR4, 0x1, URZ ;  /* 0x0000000104077899 */ /* 0x000fe200080006ff */
[----:B-1----:R-:W-:Y:S01]  /*03f0*/  LEA R20, R3, R20, 0x7 ;  /* 0x0000001403147211 */ /* 0x002fe200078e38ff */
[----:B----4-:R-:W-:Y:S01]  /*0400*/  ULEA UR12, UR6, UR12, 0x18 ;  /* 0x0000000c060c7291 */ /* 0x010fe2000f8ec0ff */
[----:B------:R-:W-:Y:S03]  /*0410*/  BAR.SYNC.DEFER_BLOCKING 0x0 ;  /* 0x0000000000007b1d */ /* 0x000fe60000010000 */
[----:B------:R-:W-:Y:S01]  /*0420*/  IMAD R2, R20, UR5, RZ ;  /* 0x0000000514027c24 */ /* 0x000fe2000f8e02ff */
[----:B------:R-:W-:Y:S01]  /*0430*/  UIMAD.WIDE UR4, UR4, 0x2, URZ ;  /* 0x00000002040478a5 */ /* 0x000fe2000f8e02ff */
[----:B0-----:R-:W-:Y:S02]  /*0440*/  IMAD R4, R4, R19, RZ ;  /* 0x0000001304047224 */ /* 0x001fe400078e02ff */
[----:B------:R-:W-:-:S02]  /*0450*/  IMAD.SHL.U32 R3, R2, 0x2, RZ ;  /* 0x0000000202037824 */ /* 0x000fc400078e00ff */
[----:B------:R-:W-:Y:S01]  /*0460*/  IMAD.HI R2, R2, 0x2, RZ ;  /* 0x0000000202027827 */ /* 0x000fe200078e02ff */
[----:B------:R-:W-:Y:S02]  /*0470*/  LEA R5, R19, R4, 0x1 ;  /* 0x0000000413057211 */ /* 0x000fe400078e08ff */
[----:B---3--:R-:W-:-:S03]  /*0480*/  IADD3 R24, P1, P2, R3, UR7, R24 ;  /* 0x0000000703187c10 */ /* 0x008fc6000fa3e018 */
[----:B------:R-:W0:Y:S01]  /*0490*/  LDCU UR4, c[0x0][0x3c8] ;  /* 0x00007900ff0477ac */ /* 0x000e220008000800 */
[C---:B------:R-:W-:Y:S02]  /*04a0*/  LEA R8, R19.reuse, R5, 0x1 ;  /* 0x0000000513087211 */ /* 0x040fe400078e08ff */
[----:B------:R-:W-:Y:S02]  /*04b0*/  IADD3.X R25, PT, PT, R2, UR5, R25, P1, P2 ;  /* 0x0000000502197c10 */ /* 0x000fe40008fe4419 */
[CC--:B------:R-:W-:Y:S01]  /*04c0*/  LEA R2, P1, R4.reuse, R24.reuse, 0x1 ;  /* 0x0000001804027211 */ /* 0x0c0fe200078208ff */
[----:B------:R-:W-:Y:S01]  /*04d0*/  IMAD R9, R19, 0x2, R8 ;  /* 0x0000000213097824 */ /* 0x000fe200078e0208 */
[-C--:B------:R-:W-:Y:S01]  /*04e0*/  LEA R6, P2, R5, R24.reuse, 0x1 ;  /* 0x0000001805067211 */ /* 0x080fe200078408ff */
[----:B------:R-:W1:Y:S01]  /*04f0*/  LDS R26, [UR12] ;  /* 0x0000000cff1a7984 */ /* 0x000e620008000800 */
[----:B------:R-:W-:Y:S01]  /*0500*/  LEA.HI.X.SX32 R3, R4, R25, 0x1, P1 ;  /* 0x0000001904037211 */ /* 0x000fe200008f0eff */
[----:B------:R-:W-:Y:S01]  /*0510*/  BAR.SYNC.DEFER_BLOCKING 0x0 ;  /* 0x0000000000007b1d */ /* 0x000fe20000010000 */
[----:B------:R-:W-:-:S02]  /*0520*/  LEA R12, P1, R8, R24, 0x1 ;  /* 0x00000018080c7211 */ /* 0x000fc400078208ff */
[----:B------:R-:W-:Y:S02]  /*0530*/  LEA R10, R19, R9, 0x1 ;  /* 0x00000009130a7211 */ /* 0x000fe400078e08ff */
[-C--:B------:R-:W-:Y:S02]  /*0540*/  LEA.HI.X.SX32 R13, R8, R25.reuse, 0x1, P1 ;  /* 0x00000019080d7211 */ /* 0x080fe400008f0eff */
[----:B------:R-:W-:Y:S02]  /*0550*/  LEA R14, P1, R9, R24, 0x1 ;  /* 0x00000018090e7211 */ /* 0x000fe400078208ff */
[----:B------:R-:W-:Y:S02]  /*0560*/  LEA R11, R19, R10, 0x1 ;  /* 0x0000000a130b7211 */ /* 0x000fe400078e08ff */
[-C--:B------:R-:W-:Y:S02]  /*0570*/  LEA.HI.X.SX32 R15, R9, R25.reuse, 0x1, P1 ;  /* 0x00000019090f7211 */ /* 0x080fe400008f0eff */
[----:B------:R-:W-:Y:S01]  /*0580*/  LEA R16, P1, R10, R24, 0x1 ;  /* 0x000000180a107211 */ /* 0x000fe200078208ff */
[----:B------:R-:W-:Y:S01]  /*0590*/  IMAD R21, R19, 0x2, R11 ;  /* 0x0000000213157824 */ /* 0x000fe200078e020b */
[----:B------:R-:W-:-:S02]  /*05a0*/  LEA.HI.X.SX32 R7, R5, R25, 0x1, P2 ;  /* 0x0000001905077211 */ /* 0x000fc400010f0eff */
[----:B------:R-:W-:Y:S02]  /*05b0*/  LEA.HI.X.SX32 R17, R10, R25, 0x1, P1 ;  /* 0x000000190a117211 */ /* 0x000fe400008f0eff */
[-C--:B------:R-:W-:Y:S01]  /*05c0*/  LEA R18, P1, R11, R24.reuse, 0x1 ;  /* 0x000000180b127211 */ /* 0x080fe200078208ff */
[----:B------:R2:W5:Y:S01]  /*05d0*/  LDG.E.U16 R4, desc[UR26][R2.64] ;  /* 0x0000001a02047981 */ /* 0x000562000c1e1500 */
[----:B------:R-:W-:-:S03]  /*05e0*/  LEA R22, P2, R21, R24, 0x1 ;  /* 0x0000001815167211 */ /* 0x000fc600078408ff */
[----:B------:R3:W5:Y:S04]  /*05f0*/  LDG.E.U16 R5, desc[UR26][R6.64] ;  /* 0x0000001a06057981 */ /* 0x000768000c1e1500 */
[----:B------:R4:W5:Y:S01]  /*0600*/  LDG.E.U16 R8, desc[UR26][R12.64] ;  /* 0x0000001a0c087981 */ /* 0x000962000c1e1500 */
[----:B--2---:R-:W-:Y:S02]  /*0610*/  LEA R2, R19, R21, 0x1 ;  /* 0x0000001513027211 */ /* 0x004fe400078e08ff */
[-C--:B------:R-:W-:Y:S01]  /*0620*/  LEA.HI.X.SX32 R19, R11, R25.reuse, 0x1, P1 ;  /* 0x000000190b137211 */ /* 0x080fe200008f0eff */
[----:B------:R0:W5:Y:S01]  /*0630*/  LDG.E.U16 R9, desc[UR26][R14.64] ;  /* 0x0000001a0e097981 */ /* 0x000162000c1e1500 */
[C---:B------:R-:W-:Y:S01]  /*0640*/  LEA R24, P1, R2.reuse, R24, 0x1 ;  /* 0x0000001802187211 */ /* 0x040fe200078208ff */
[----:B---3--:R-:W2:Y:S01]  /*0650*/  LDC.64 R6, c[0x0][0x388] ;  /* 0x0000e200ff067b82 */ /* 0x008ea20000000a00 */
[-C--:B------:R-:W-:Y:S01]  /*0660*/  LEA.HI.X.SX32 R23, R21, R25.reuse, 0x1, P2 ;  /* 0x0000001915177211 */ /* 0x080fe200010f0eff */
[----:B------:R3:W5:Y:S01]  /*0670*/  LDG.E.U16 R10, desc[UR26][R16.64] ;  /* 0x0000001a100a7981 */ /* 0x000762000c1e1500 */
[----:B------:R-:W-:-:S02]  /*0680*/  LEA.HI.X.SX32 R25, R2, R25, 0x1, P1 ;  /* 0x0000001902197211 */ /* 0x000fc400008f0eff */
[C---:B----4-:R-:W-:Y:S01]  /*0690*/  LOP3.LUT R13, R0.reuse, 0xf, RZ, 0xc0, !PT ;  /* 0x0000000f000d7812 */ /* 0x050fe200078ec0ff */
[----:B------:R4:W5:Y:S02]  /*06a0*/  LDG.E.U16 R11, desc[UR26][R18.64] ;  /* 0x0000001a120b7981 */ /* 0x000964000c1e1500 */
[----:B------:R-:W2:Y:S02]  /*06b0*/  LDC.64 R2, c[0x0][0x3c0] ;  /* 0x0000f000ff027b82 */ /* 0x000ea40000000a00 */
[----:B0-----:R-:W-:Y:S01]  /*06c0*/  IMAD R14, R13, UR4, RZ ;  /* 0x000000040d0e7c24 */ /* 0x001fe2000f8e02ff */
[----:B------:R-:W-:Y:S01]  /*06d0*/  SHF.L.U32 R27, R0, 0x1, RZ ;  /* 0x00000001001b7819 */ /* 0x000fe200000006ff */
[----:B------:R0:W5:Y:S01]  /*06e0*/  LDG.E.U16 R12, desc[UR26][R22.64] ;  /* 0x0000001a160c7981 */ /* 0x000162000c1e1500 */
[--C-:B---3--:R-:W-:Y:S02]  /*06f0*/  SHF.R.U32.HI R16, RZ, 0x4, R0.reuse ;  /* 0x00000004ff107819 */ /* 0x108fe40000011600 */
[----:B------:R-:W-:Y:S01]  /*0700*/  SHF.L.U32 R15, R14, 0x1, RZ ;  /* 0x000000010e0f7819 */ /* 0x000fe200000006ff */
[----:B------:R0:W5:Y:S01]  /*0710*/  LDG.E.U16 R24, desc[UR26][R24.64] ;  /* 0x0000001a18187981 */ /* 0x000162000c1e1500 */
[----:B------:R-:W-:Y:S01]  /*0720*/  SGXT.U32 R16, R16, 0x4 ;  /* 0x000000041010781a */ /* 0x000fe20000000000 */
[----:B------:R-:W-:Y:S01]  /*0730*/  IMAD.HI R14, R14, 0x2, RZ ;  /* 0x000000020e0e7827 */ /* 0x000fe200078e02ff */
[----:B------:R-:W-:-:S02]  /*0740*/  SHF.R.S32.HI R17, RZ, 0x7, R0 ;  /* 0x00000007ff117819 */ /* 0x000fc40000011400 */
[----:B------:R-:W-:Y:S02]  /*0750*/  SHF.R.U32.HI R21, RZ, 0x5, R0 ;  /* 0x00000005ff157819 */ /* 0x000fe40000011600 */
[----:B-1----:R-:W-:Y:S02]  /*0760*/  R2UR UR13, R26 ;  /* 0x000000001a0d72ca */ /* 0x002fe400000e0000 */
[----:B------:R-:W-:Y:S01]  /*0770*/  R2UR UR22, R21 ;  /* 0x00000000151672ca */ /* 0x000fe200000e0000 */
[----:B--2---:R-:W-:Y:S02]  /*0780*/  IMAD R2, R2, UR9, RZ ;  /* 0x0000000902027c24 */ /* 0x004fe4000f8e02ff */
[----:B------:R-:W-:Y:S02]  /*0790*/  IMAD R16, R16, R3, RZ ;  /* 0x0000000310107224 */ /* 0x000fe400078e02ff */
[C---:B------:R-:W-:Y:S02]  /*07a0*/  IMAD.SHL.U32 R13, R2.reuse, 0x2, RZ ;  /* 0x00000002020d7824 */ /* 0x040fe400078e00ff */
[----:B------:R-:W-:-:S03]  /*07b0*/  IMAD.HI R2, R2, 0x2, RZ ;  /* 0x0000000202027827 */ /* 0x000fc600078e02ff */
[----:B------:R-:W-:Y:S02]  /*07c0*/  IADD3 R13, P1, P2, R15, R6, R13 ;  /* 0x000000060f0d7210 */ /* 0x000fe40007a3e00d */
[----:B------:R-:W-:Y:S02]  /*07d0*/  SGXT R6, R17, 0x1 ;  /* 0x000000011106781a */ /* 0x000fe40000000200 */
[----:B------:R-:W-:Y:S02]  /*07e0*/  IADD3.X R15, PT, PT, R14, R7, R2, P1, P2 ;  /* 0x000000070e0f7210 */ /* 0x000fe40000fe4402 */
[----:B----4-:R-:W-:Y:S02]  /*07f0*/  LOP3.LUT R18, R6, 0x90, RZ, 0xc0, !PT ;  /* 0x0000009006127812 */ /* 0x010fe400078ec0ff */
[----:B------:R-:W-:Y:S02]  /*0800*/  LEA R2, R3, R16, 0x4 ;  /* 0x0000001003027211 */ /* 0x000fe400078e20ff */
[----:B------:R-:W-:-:S02]  /*0810*/  LOP3.LUT R6, R0, 0x40, RZ, 0xc0, !PT ;  /* 0x0000004000067812 */ /* 0x000fc400078ec0ff */
[----:B------:R-:W-:Y:S02]  /*0820*/  LOP3.LUT R7, R18, 0x7e, R27, 0x78, !PT ;  /* 0x0000007e12077812 */ /* 0x000fe400078e781b */
[-C--:B------:R-:W-:Y:S02]  /*0830*/  LEA R34, P1, R16, R13.reuse, 0x1 ;  /* 0x0000000d10227211 */ /* 0x080fe400078208ff */
[----:B------:R-:W-:Y:S01]  /*0840*/  LEA R32, P2, R2, R13, 0x1 ;  /* 0x0000000d02207211 */ /* 0x000fe200078408ff */
[----:B------:R-:W-:Y:S01]  /*0850*/  IMAD R7, R6, 0x20, R7 ;  /* 0x0000002006077824 */ /* 0x000fe200078e0207 */
[-C--:B------:R-:W-:Y:S02]  /*0860*/  LEA.HI.X.SX32 R35, R16, R15.reuse, 0x1, P1 ;  /* 0x0000000f10237211 */ /* 0x080fe400008f0eff */
[----:B------:R-:W-:Y:S01]  /*0870*/  LEA.HI.X.SX32 R33, R2, R15, 0x1, P2 ;  /* 0x0000000f02217211 */ /* 0x000fe200010f0eff */
[----:B0-----:R-:W-:Y:S08]  /*0880*/  @P0 BRA `(.L_x_5) ;  /* 0x0000000000180947 */ /* 0x001ff00003800000 */
[----:B------:R-:W-:Y:S01]  /*0890*/  ELECT P1, URZ, PT ;  /* 0x0000000000ff782f */ /* 0x000fe20003820000 */
[----:B------:R-:W-:Y:S01]  /*08a0*/  HFMA2 R2, -RZ, RZ, 0, 5.9604644775390625e-08 ;  /* 0x00000001ff027431 */ /* 0x000fe200000001ff */
[----:B------:R-:W-:Y:S01]  /*08b0*/  UMOV UR4, 0x40 ;  /* 0x0000004000047882 */ /* 0x000fe20000000000 */
[----:B------:R-:W-:Y:S01]  /*08c0*/  UVIRTCOUNT.DEALLOC.SMPOOL 0x80 ;  /* 0x000000800000784c */ /* 0x000fe20000000000 */
[----:B------:R-:W-:-:S09]  /*08d0*/  ULEA UR4, UR6, UR4, 0x18 ;  /* 0x0000000406047291 */ /* 0x000fd2000f8ec0ff */
[----:B------:R0:W-:Y:S03]  /*08e0*/  @P1 STS.U8 [UR4], R2 ;  /* 0x00000002ff001988 */ /* 0x0001e60008000004 */
.L_x_5:
[----:B------:R-:W-:Y:S01]  /*08f0*/  USHF.L.U32 UR4, UR22, 0x15, URZ ;  /* 0x0000001516047899 */ /* 0x000fe200080006ff */
[C---:B0-----:R-:W-:Y:S01]  /*0900*/  LOP3.LUT R2, R7.reuse, 0x20, RZ, 0x3c, !PT ;  /* 0x0000002007027812 */ /* 0x041fe200078e3cff */
[----:B------:R-:W-:Y:S01]  /*0910*/  ULOP3.LUT UR19, UR22, 0x4, URZ, 0xc0, !UPT ;  /* 0x0000000416137892 */ /* 0x000fe2000f8ec0ff */
[----:B-----5:R0:W-:Y:S01]  /*0920*/  STS.U16 [R7+UR12], R4 ;  /* 0x0000000407007988 */ /* 0x0201e2000800040c */
[----:B------:R-:W-:Y:S01]  /*0930*/  ULOP3.LUT UR8, UR4, 0x600000, URZ, 0xc0, !UPT ;  /* 0x0060000004087892 */ /* 0x000fe2000f8ec0ff */
[C---:B------:R-:W-:Y:S01]  /*0940*/  LOP3.LUT R13, R7.reuse, 0x40, RZ, 0x3c, !PT ;  /* 0x00000040070d7812 */ /* 0x040fe200078e3cff */
[----:B------:R-:W-:Y:S01]  /*0950*/  UMOV UR5, 0x1 ;  /* 0x0000000100057882 */ /* 0x000fe20000000000 */
[----:B------:R-:W-:Y:S01]  /*0960*/  LOP3.LUT P1, RZ, R0, 0xff, RZ, 0xc0, !PT ;  /* 0x000000ff00ff7812 */ /* 0x000fe2000782c0ff */
[----:B------:R-:W-:Y:S01]  /*0970*/  UIADD3 UR14, UPT, UPT, UR13, UR8, URZ ;  /* 0x000000080d0e7290 */ /* 0x000fe2000fffe0ff */
[----:B------:R-:W-:Y:S01]  /*0980*/  STS.U16 [R7+UR12+0x400], R10 ;  /* 0x0004000a07007988 */ /* 0x000fe2000800040c */
[----:B------:R-:W-:Y:S01]  /*0990*/  UIADD3 UR15, UPT, UPT, UR12, 0x1c00, URZ ;  /* 0x00001c000c0f7890 */ /* 0x000fe2000fffe0ff */
[----:B------:R-:W-:Y:S01]  /*09a0*/  PRMT R6, RZ, 0x7610, R6 ;  /* 0x00007610ff067816 */ /* 0x000fe20000000006 */
[----:B------:R-:W-:Y:S01]  /*09b0*/  ULEA UR14, UR19, UR14, 0x1 ;  /* 0x0000000e130e7291 */ /* 0x000fe2000f8e08ff */
[----:B0-----:R-:W-:Y:S01]  /*09c0*/  LOP3.LUT R4, R7, 0x60, RZ, 0x3c, !PT ;  /* 0x0000006007047812 */ /* 0x001fe200078e3cff */
[----:B------:R-:W-:Y:S01]  /*09d0*/  STS.U16 [R2+UR12+0x100], R5 ;  /* 0x0001000502007988 */ /* 0x000fe2000800040c */
[----:B------:R-:W0:Y:S03]  /*09e0*/  LDCU UR18, c[0x0][0x3f0] ;  /* 0x00007e00ff1277ac */ /* 0x000e260008000800 */
[----:B------:R-:W-:Y:S02]  /*09f0*/  STS.U16 [R2+UR12+0x500], R11 ;  /* 0x0005000b02007988 */ /* 0x000fe4000800040c */
[----:B------:R-:W-:Y:S01]  /*0a00*/  VOTEU.ALL UP0, P1 ;  /* 0x0000000000ff7886 */ /* 0x000fe20000800000 */
[----:B------:R-:W-:Y:S01]  /*0a10*/  VOTEU.ALL UP1, P1 ;  /* 0x0000000000ff7886 */ /* 0x000fe20000820000 */
[----:B------:R1:W-:Y:S03]  /*0a20*/  STS.U16 [R13+UR12+0x200], R8 ;  /* 0x000200080d007988 */ /* 0x0003e6000800040c */
[----:B------:R-:W-:-:S04]  /*0a30*/  @!UP0 UIADD3 UR6, UPT, UPT, -UR5, 0x100000, URZ ;  /* 0x0010000005068890 */ /* 0x000fc8000fffe1ff */
[----:B------:R-:W-:Y:S02]  /*0a40*/  @!UP0 USHF.L.U32 UR7, UR6, 0xb, URZ ;  /* 0x0000000b06078899 */ /* 0x000fe400080006ff */
[----:B------:R-:W-:Y:S01]  /*0a50*/  @!UP0 USHF.L.U32 UR6, UR6, 0x1, URZ ;  /* 0x0000000106068899 */ /* 0x000fe200080006ff */
[----:B------:R2:W-:Y:S04]  /*0a60*/  STS.U16 [R13+UR12+0x600], R12 ;  /* 0x0006000c0d007988 */ /* 0x0005e8000800040c */
[----:B------:R2:W-:Y:S01]  /*0a70*/  STS.U16 [R4+UR12+0x300], R9 ;  /* 0x0003000904007988 */ /* 0x0005e2000800040c */
[----:B-1----:R-:W-:-:S03]  /*0a80*/  PRMT R8, RZ, 0x7610, R8 ;  /* 0x00007610ff087816 */ /* 0x002fc60000000008 */
[----:B------:R2:W-:Y:S01]  /*0a90*/  STS.U16 [R4+UR12+0x700], R24 ;  /* 0x0007001804007988 */ /* 0x0005e2000800040c */
[----:B0-----:R-:W-:Y:S01]  /*0aa0*/  ISETP.LT.AND P2, PT, RZ, UR18, PT ;  /* 0x00000012ff007c0c */ /* 0x001fe2000bf41270 */
[----:B------:R-:W-:Y:S01]  /*0ab0*/  STTM.x8 tmem[UR14], RZ ;  /* 0x000000ff000079ed */ /* 0x000fe200081c000e */
[----:B------:R-:W0:Y:S02]  /*0ac0*/  FENCE.VIEW.ASYNC.T ;  /* 0x00000000000073c6 */ /* 0x000e240000000200 */
[----:B0-----:R-:W-:Y:S06]  /*0ad0*/  BAR.SYNC.DEFER_BLOCKING 0x0 ;  /* 0x0000000000007b1d */ /* 0x001fec0000010000 */
[----:B------:R-:W0:Y:S02]  /*0ae0*/  FENCE.VIEW.ASYNC.S ;  /* 0x00000000000073c6 */ /* 0x000e240000000000 */
[----:B0-----:R0:W1:Y:S02]  /*0af0*/  @!UP1 SYNCS.EXCH.64 URZ, [UR15], UR6 ;  /* 0x000000060fff95b2 */ /* 0x0010640008000100 */
[----:B-1----:R-:W-:Y:S06]  /*0b00*/  BAR.SYNC.DEFER_BLOCKING 0x0 ;  /* 0x0000000000007b1d */ /* 0x002fec0000010000 */
[----:B------:R-:W3:Y:S04]  /*0b10*/  @P2 LDG.E.U16 R6, desc[UR26][R34.64] ;  /* 0x0000001a22062981 */ /* 0x000ee8000c1e1500 */
[----:B------:R-:W4:Y:S01]  /*0b20*/  @P2 LDG.E.U16 R8, desc[UR26][R32.64] ;  /* 0x0000001a20082981 */ /* 0x000f22000c1e1500 */
[----:B------:R-:W-:Y:S01]  /*0b30*/  SHF.R.S32.HI R2, RZ, 0x6, R0 ;  /* 0x00000006ff027819 */ /* 0x000fe20000011400 */
[----:B------:R-:W-:Y:S01]  /*0b40*/  VOTEU.ALL UP1, P1 ;  /* 0x0000000000ff7886 */ /* 0x000fe20000820000 */
[----:B0-----:R-:W-:-:S04]  /*0b50*/  @!UP0 UIADD3 UR6, UPT, UPT, -UR5, 0x100000, URZ ;  /* 0x0010000005068890 */ /* 0x001fc8000fffe1ff */
[----:B------:R-:W-:Y:S02]  /*0b60*/  @!UP0 USHF.L.U32 UR7, UR6, 0xb, URZ ;  /* 0x0000000b06078899 */ /* 0x000fe400080006ff */
[----:B------:R-:W-:Y:S02]  /*0b70*/  @!UP0 USHF.L.U32 UR6, UR6, 0x1, URZ ;  /* 0x0000000106068899 */ /* 0x000fe400080006ff */
[----:B------:R-:W-:Y:S01]  /*0b80*/  UIADD3 UR31, UPT, UPT, UR13, 0x10, URZ ;  /* 0x000000100d1f7890 */ /* 0x000fe2000fffe0ff */
[----:B------:R-:W-:Y:S01]  /*0b90*/  SGXT R2, R2, 0x1 ;  /* 0x000000010202781a */ /* 0x000fe20000000200 */
[----:B------:R-:W-:Y:S01]  /*0ba0*/  VOTEU.ALL UP2, P1 ;  /* 0x0000000000ff7886 */ /* 0x000fe20000840000 */
[----:B------:R-:W-:-:S04]  /*0bb0*/  @!UP0 UIADD3 UR4, UPT, UPT, -UR5, 0x100000, URZ ;  /* 0x0010000005048890 */ /* 0x000fc8000fffe1ff */
[----:B------:R-:W-:Y:S02]  /*0bc0*/  @!UP0 USHF.L.U32 UR5, UR4, 0xb, URZ ;  /* 0x0000000b04058899 */ /* 0x000fe400080006ff */
[----:B------:R-:W-:Y:S02]  /*0bd0*/  @!UP0 USHF.L.U32 UR4, UR4, 0x1, URZ ;  /* 0x0000000104048899 */ /* 0x000fe400080006ff */
[----:B------:R-:W-:Y:S01]  /*0be0*/  UIADD3 UR16, UPT, UPT, UR8, UR31, URZ ;  /* 0x0000001f08107290 */ /* 0x000fe2000fffe0ff */
[----:B------:R-:W-:Y:S01]  /*0bf0*/  LOP3.LUT R2, R2, 0x90, RZ, 0xc0, !PT ;  /* 0x0000009002027812 */ /* 0x000fe200078ec0ff */
[----:B------:R-:W-:Y:S01]  /*0c00*/  UIADD3 UR20, UPT, UPT, UR12, 0x1400, URZ ;  /* 0x000014000c147890 */ /* 0x000fe2000fffe0ff */
[----:B------:R-:W-:Y:S01]  /*0c10*/  ISETP.EQ.U32.AND P3, PT, RZ, UR22, P2 ;  /* 0x00000016ff007c0c */ /* 0x000fe20009762070 */
[----:B------:R-:W-:Y:S01]  /*0c20*/  ULEA UR16, UR19, UR16, 0x12 ;  /* 0x0000001013107291 */ /* 0x000fe2000f8e90ff */
[----:B------:R-:W-:Y:S01]  /*0c30*/  LOP3.LUT R21, R2, 0x17e, R27, 0x78, !PT ;  /* 0x0000017e02157812 */ /* 0x000fe200078e781b */
[----:B------:R2:W0:Y:S04]  /*0c40*/  @!UP1 SYNCS.EXCH.64 URZ, [UR12+0x1c08], UR6 ;  /* 0x001c08060cff95b2 */ /* 0x0004280008000100 */
[----:B---3--:R2:W-:Y:S04]  /*0c50*/  STS.U16 [R21+UR12+0x1000], R6 ;  /* 0x0010000615007988 */ /* 0x0085e8000800040c */
[----:B----4-:R2:W-:Y:S01]  /*0c60*/  STS.U16 [R21+UR12+0x1200], R8 ;  /* 0x0012000815007988 */ /* 0x0105e2000800040c */
[----:B0-----:R0:W-:Y:S06]  /*0c70*/  MEMBAR.ALL.CTA ;  /* 0x0000000000007992 */ /* 0x0011ec0000008000 */
[----:B0-----:R-:W-:Y:S04]  /*0c80*/  FENCE.VIEW.ASYNC.S ;  /* 0x00000000000073c6 */ /* 0x001fe80000000000 */
[----:B------:R-:W0:Y:S02]  /*0c90*/  FENCE.VIEW.ASYNC.S ;  /* 0x00000000000073c6 */ /* 0x000e240000000000 */
[----:B0-----:R2:W0:Y:S02]  /*0ca0*/  @!UP2 SYNCS.EXCH.64 URZ, [UR12+0x1400], UR4 ;  /* 0x001400040cffa5b2 */ /* 0x0014240008000100 */
[----:B0-----:R-:W-:Y:S06]  /*0cb0*/  BAR.SYNC.DEFER_BLOCKING 0x0 ;  /* 0x0000000000007b1d */ /* 0x001fec0000010000 */
[----:B--2---:R-:W-:Y:S05]  /*0cc0*/  @!P3 BRA `(.L_x_6) ;  /* 0x000000000040b947 */ /* 0x004fea0003800000 */
[----:B------:R-:W-:Y:S02]  /*0cd0*/  USHF.R.U32.HI UR6, URZ, 0x4, UR12 ;  /* 0x00000004ff067899 */ /* 0x000fe4000801160c */
[----:B------:R-:W-:Y:S02]  /*0ce0*/  UIADD3 UR4, UPT, UPT, UR12, 0x1000, URZ ;  /* 0x000010000c047890 */ /* 0x000fe4000fffe0ff */
[----:B------:R-:W-:Y:S02]  /*0cf0*/  USGXT.U32 UR6, UR6, 0xe ;  /* 0x0000000e0606789a */ /* 0x000fe40008000000 */
[----:B------:R-:W-:Y:S02]  /*0d00*/  USHF.R.U32.HI UR4, URZ, 0x4, UR4 ;  /* 0x00000004ff047899 */ /* 0x000fe40008011604 */
[----:B------:R-:W-:Y:S02]  /*0d10*/  ULOP3.LUT UR6, UR6, 0x800000, URZ, 0xfc, !UPT ;  /* 0x0080000006067892 */ /* 0x000fe4000f8efcff */
[----:B------:R-:W-:Y:S01]  /*0d20*/  USGXT.U32 UR10, UR4, 0xe ;  /* 0x0000000e040a789a */ /* 0x000fe20008000000 */
[----:B------:R-:W-:-:S02]  /*0d30*/  UMOV UR5, URZ ;  /* 0x000000ff00057c82 */ /* 0x000fc40008000000 */
[----:B------:R-:W-:Y:S01]  /*0d40*/  UMOV UR4, UR20 ;  /* 0x0000001400047c82 */ /* 0x000fe20008000000 */
[----:B------:R-:W-:Y:S01]  /*0d50*/  UMOV UR24, 0x0 ;  /* 0x0000000000187882 */ /* 0x000fe20000000000 */
[----:B------:R-:W-:Y:S01]  /*0d60*/  UMOV UR25, 0x8088010 ;  /* 0x0808801000197882 */ /* 0x000fe20000000000 */
[----:B------:R-:W-:Y:S01]  /*0d70*/  UMOV UR7, 0x40004040 ;  /* 0x4000404000077882 */ /* 0x000fe20000000000 */
[----:B------:R-:W-:Y:S01]  /*0d80*/  UMOV UR11, 0xc0004010 ;  /* 0xc0004010000b7882 */ /* 0x000fe20000000000 */
[----:B------:R-:W-:Y:S01]  /*0d90*/  UMOV UR4, UR4 ;  /* 0x0000000400047c82 */ /* 0x000fe20008000000 */
[----:B------:R0:W-:Y:S01]  /*0da0*/  UTCHMMA gdesc[UR6], gdesc[UR10], tmem[UR31], tmem[UR24], idesc[UR25], !UPT ;  /* 0x00ff180a060075ea */ /* 0x0001e2000f80001f */
[----:B------:R0:W-:Y:S01]  /*0db0*/  UTCBAR [UR4], URZ ;  /* 0x000000ff040073e9 */ /* 0x0001e200080000ff */
[----:B------:R-:W-:Y:S02]  /*0dc0*/  NOP ;  /* 0x0000000000007918 */ /* 0x000fe40000000000 */
.L_x_6:
[----:B------:R-:W-:Y:S05]  /*0dd0*/  @!P2 BRA `(.L_x_7) ;  /* 0x000000000008a947 */ /* 0x000fea0003800000 */
[----:B------:R-:W1:Y:S02]  /*0de0*/  SYNCS.PHASECHK.TRANS64.TRYWAIT P4, [UR12+0x1400], RZ ;  /* 0x001400ffff0075a7 */ /* 0x000e64000808110c */
[----:B-1----:R-:W-:Y:S05]  /*0df0*/  @!P4 BRA `(.L_x_8) ;  /* 0x0000002400d4c947 */ /* 0x002fea0003800000 */
.L_x_7:
[----:B------:R-:W-:Y:S01]  /*0e00*/  BAR.SYNC.DEFER_BLOCKING 0x0 ;  /* 0x0000000000007b1d */ /* 0x000fe20000010000 */
[----:B------:R-:W-:Y:S02]  /*0e10*/  SHF.R.U32.HI R30, RZ, 0x5, R0 ;  /* 0x00000005ff1e7819 */ /* 0x000fe40000011600 */
[----:B------:R-:W-:-:S03]  /*0e20*/  PRMT R36, RZ, 0x7610, R36 ;  /* 0x00007610ff247816 */ /* 0x000fc60000000024 */
[----:B0-----:R-:W0:Y:S02]  /*0e30*/  LDCU UR6, c[0x0][0x3a8] ;  /* 0x00007500ff0677ac */ /* 0x001e240008000800 */
[----:B------:R-:W1:Y:S01]  /*0e40*/  LDC.64 R28, c[0x0][0x390] ;  /* 0x0000e400ff1c7b82 */ /* 0x000e620000000a00 */
[----:B------:R-:W-:Y:S01]  /*0e50*/  LDTM.16dp32bit_t0_t15.x16 R4, tmem[UR16] ;  /* 0x00000010000479ee */ /* 0x000fe20008a00000 */
[----:B------:R-:W0:Y:S01]  /*0e60*/  LDTM.16dp32bit_t16_t31.x16 R4, tmem[UR16+0x10] ;  /* 0x00001010000479ee */ /* 0x000e220008a20000 */
[----:B------:R-:W2:Y:S01]  /*0e70*/  LDCU.64 UR28, c[0x0][0x3d0] ;  /* 0x00007a00ff1c77ac */ /* 0x000ea20008000a00 */
[----:B------:R-:W3:Y:S01]  /*0e80*/  @!P1 SYNCS.CCTL.IV [UR12+0x1400] ;  /* 0x00140000ff0099b1 */ /* 0x000ee2000800000c */
[----:B------:R-:W-:Y:S01]  /*0e90*/  NOP ;  /* 0x0000000000007918 */ /* 0x000fe20000000000 */
[----:B--2---:R-:W-:Y:S01]  /*0ea0*/  UIMAD UR4, UR9, UR28, URZ ;  /* 0x0000001c090472a4 */ /* 0x004fe2000f8e02ff */
[----:B0-----:R-:W-:Y:S01]  /*0eb0*/  FMUL R2, R4, UR6 ;  /* 0x0000000604027c20 */ /* 0x001fe20008400000 */
[----:B------:R-:W-:Y:S01]  /*0ec0*/  FMUL R23, R5, UR6 ;  /* 0x0000000605177c20 */ /* 0x000fe20008400000 */
[----:B------:R-:W-:Y:S01]  /*0ed0*/  FMUL R22, R6, UR6 ;  /* 0x0000000606167c20 */ /* 0x000fe20008400000 */
[----:B------:R-:W-:Y:S01]  /*0ee0*/  FMUL R24, R7, UR6 ;  /* 0x0000000607187c20 */ /* 0x000fe20008400000 */
[----:B------:R-:W-:Y:S01]  /*0ef0*/  FMUL R25, R8, UR6 ;  /* 0x0000000608197c20 */ /* 0x000fe20008400000 */
[----:B------:R-:W-:-:S02]  /*0f00*/  USHF.L.U32 UR5, UR4, 0x1, URZ ;  /* 0x0000000104057899 */ /* 0x000fc400080006ff */
[----:B------:R-:W-:Y:S01]  /*0f10*/  FMNMX3 R22, R2, R23, R22, !PT ;  /* 0x0000001702167276 */ /* 0x000fe20007800016 */
[----:B------:R-:W-:Y:S01]  /*0f20*/  FMUL R2, R9, UR6 ;  /* 0x0000000609027c20 */ /* 0x000fe20008400000 */
[----:B------:R-:W-:Y:S02]  /*0f30*/  FMUL R23, R10, UR6 ;  /* 0x000000060a177c20 */ /* 0x000fe40008400000 */
[----:B------:R-:W-:Y:S01]  /*0f40*/  FMNMX3 R24, R22, R24, R25, !PT ;  /* 0x0000001816187276 */ /* 0x000fe20007800019 */
[----:B------:R-:W-:Y:S01]  /*0f50*/  FMUL R22, R11, UR6 ;  /* 0x000000060b167c20 */ /* 0x000fe20008400000 */
[----:B------:R-:W-:Y:S02]  /*0f60*/  FMUL R25, R12, UR6 ;  /* 0x000000060c197c20 */ /* 0x000fe40008400000 */
[----:B------:R-:W-:Y:S01]  /*0f70*/  FMNMX3 R24, R24, R2, R23, !PT ;  /* 0x0000000218187276 */ /* 0x000fe20007800017 */
[----:B------:R-:W-:Y:S01]  /*0f80*/  FMUL R2, R13, UR6 ;  /* 0x000000060d027c20 */ /* 0x000fe20008400000 */
[----:B------:R-:W-:-:S02]  /*0f90*/  FMUL R23, R14, UR6 ;  /* 0x000000060e177c20 */ /* 0x000fc40008400000 */
[----:B------:R-:W-:Y:S01]  /*0fa0*/  FMNMX3 R24, R24, R22, R25, !PT ;  /* 0x0000001618187276 */ /* 0x000fe20007800019 */
[----:B------:R-:W-:Y:S01]  /*0fb0*/  FMUL R22, R15, UR6 ;  /* 0x000000060f167c20 */ /* 0x000fe20008400000 */
[----:B------:R-:W-:Y:S02]  /*0fc0*/  FMUL R25, R16, UR6 ;  /* 0x0000000610197c20 */ /* 0x000fe40008400000 */
[----:B------:R-:W-:Y:S01]  /*0fd0*/  FMNMX3 R24, R24, R2, R23, !PT ;  /* 0x0000000218187276 */ /* 0x000fe20007800017 */
[----:B------:R-:W-:Y:S01]  /*0fe0*/  FMUL R2, R17, UR6 ;  /* 0x0000000611027c20 */ /* 0x000fe20008400000 */
[----:B------:R-:W-:Y:S02]  /*0ff0*/  FMUL R23, R18, UR6 ;  /* 0x0000000612177c20 */ /* 0x000fe40008400000 */
[----:B------:R-:W-:Y:S01]  /*1000*/  FMNMX3 R24, R24, R22, R25, !PT ;  /* 0x0000001618187276 */ /* 0x000fe20007800019 */
[----:B------:R-:W-:-:S03]  /*1010*/  FMUL R22, R19, UR6 ;  /* 0x0000000613167c20 */ /* 0x000fc60008400000 */
[----:B------:R-:W-:Y:S02]  /*1020*/  FMNMX3 R23, R24, R2, R23, !PT ;  /* 0x0000000218177276 */ /* 0x000fe40007800017 */
[----:B------:R-:W0:Y:S02]  /*1030*/  LDC R2, c[0x0][0x3d8] ;  /* 0x0000f600ff027b82 */ /* 0x000e240000000800 */
[----:B------:R-:W-:Y:S02]  /*1040*/  FMNMX R26, R22, R23, !PT ;  /* 0x00000017161a7209 */ /* 0x000fe40007800000 */
[----:B------:R-:W-:Y:S02]  /*1050*/  LOP3.LUT R22, R0, 0x1f, RZ, 0xc0, !PT ;  /* 0x0000001f00167812 */ /* 0x000fe400078ec0ff */
[----:B------:R-:W-:Y:S01]  /*1060*/  SHF.R.U32.HI R23, RZ, 0x2, R0 ;  /* 0x00000002ff177819 */ /* 0x000fe20000011600 */
[----:B------:R-:W2:Y:S02]  /*1070*/  SHFL.BFLY PT, R31, R26, 0x10, 0x1f ;  /* 0x0e001f001a1f7f89 */ /* 0x000ea400000e0000 */
[----:B------:R-:W-:Y:S01]  /*1080*/  IMAD R22, R22, UR29, RZ ;  /* 0x0000001d16167c24 */ /* 0x000fe2000f8e02ff */
[----:B------:R-:W-:-:S04]  /*1090*/  LOP3.LUT R37, R23, 0x38, RZ, 0xc0, !PT ;  /* 0x0000003817257812 */ /* 0x000fc800078ec0ff */
[C---:B------:R-:W-:Y:S01]  /*10a0*/  SHF.L.U32 R25, R22.reuse, 0x1, RZ ;  /* 0x0000000116197819 */ /* 0x040fe200000006ff */
[----:B------:R-:W-:Y:S01]  /*10b0*/  IMAD.HI R22, R22, 0x2, RZ ;  /* 0x0000000216167827 */ /* 0x000fe200078e02ff */
[----:B------:R-:W-:Y:S02]  /*10c0*/  LOP3.LUT R37, R37, 0x1f, R0, 0xf8, !PT ;  /* 0x0000001f25257812 */ /* 0x000fe400078ef800 */
[----:B-1----:R-:W-:Y:S01]  /*10d0*/  IADD3 R28, P4, P5, R25, UR5, R28 ;  /* 0x00000005191c7c10 */ /* 0x002fe2000fd9e01c */
[----:B------:R-:W-:Y:S01]  /*10e0*/  UIMAD.WIDE UR4, UR4, 0x2, URZ ;  /* 0x00000002040478a5 */ /* 0x000fe2000f8e02ff */
[----:B--2---:R-:W-:Y:S02]  /*10f0*/  FMNMX3 R24, R26, -INF , R31, !PT ;  /* 0xff8000001a187876 */ /* 0x004fe4000780001f */
[----:B------:R-:W-:-:S03]  /*1100*/  SGXT.U32 R31, R30, 0x3 ;  /* 0x000000031e1f781a */ /* 0x000fc60000000000 */
[----:B------:R-:W-:Y:S01]  /*1110*/  IADD3.X R26, PT, PT, R22, UR5, R29, P4, P5 ;  /* 0x00000005161a7c10 */ /* 0x000fe2000a7ea41d */
[----:B------:R-:W-:Y:S01]  /*1120*/  FADD R25, -R24, -INF ;  /* 0xff80000018197421 */ /* 0x000fe20000000100 */
[----:B------:R-:W-:Y:S01]  /*1130*/  IMAD.SHL.U32 R22, R37, 0x10, RZ ;  /* 0x0000001025167824 */ /* 0x000fe200078e00ff */
[----:B------:R-:W-:Y:S01]  /*1140*/  SHF.R.U32.HI R37, RZ, 0x1, R0 ;  /* 0x00000001ff257819 */ /* 0x000fe20000011600 */
[----:B0-----:R-:W-:Y:S02]  /*1150*/  IMAD R31, R31, R2, RZ ;  /* 0x000000021f1f7224 */ /* 0x001fe400078e02ff */
[----:B------:R-:W-:-:S03]  /*1160*/  FMUL R25, R25, 1.4426950216293334961 ;  /* 0x3fb8aa3b19197820 */ /* 0x000fc60000400000 */
[----:B------:R-:W-:-:S03]  /*1170*/  LEA R29, R2, R31, 0x3 ;  /* 0x0000001f021d7211 */ /* 0x000fc600078e18ff */
[----:B------:R-:W3:Y:S01]  /*1180*/  MUFU.EX2 R25, R25 ;  /* 0x0000001900197308 */ /* 0x000ee20000000800 */
[----:B------:R-:W-:Y:S02]  /*1190*/  LOP3.LUT R2, R22, 0x1b0, RZ, 0xc0, !PT ;  /* 0x000001b016027812 */ /* 0x000fe400078ec0ff */
[-C--:B------:R-:W-:Y:S02]  /*11a0*/  LEA R30, P4, R31, R28.reuse, 0x1 ;  /* 0x0000001c1f1e7211 */ /* 0x080fe400078808ff */
[----:B------:R-:W-:Y:S02]  /*11b0*/  LOP3.LUT R2, R2, 0x40, R37, 0xf8, !PT ;  /* 0x0000004002027812 */ /* 0x000fe400078ef825 */
[----:B------:R-:W-:Y:S02]  /*11c0*/  LEA R28, P5, R29, R28, 0x1 ;  /* 0x0000001c1d1c7211 */ /* 0x000fe400078a08ff */
[----:B------:R-:W-:Y:S02]  /*11d0*/  IADD3 R2, PT, PT, R2, UR12, RZ ;  /* 0x0000000c02027c10 */ /* 0x000fe4000fffe0ff */
[----:B------:R-:W-:-:S02]  /*11e0*/  LEA.HI.X.SX32 R31, R31, R26, 0x1, P4 ;  /* 0x0000001a1f1f7211 */ /* 0x000fc400020f0eff */
[----:B------:R-:W-:Y:S02]  /*11f0*/  LEA.HI.X.SX32 R29, R29, R26, 0x1, P5 ;  /* 0x0000001a1d1d7211 */ /* 0x000fe400028f0eff */
[----:B------:R-:W-:Y:S01]  /*1200*/  PRMT R26, RZ, 0x7610, R26 ;  /* 0x00007610ff1a7816 */ /* 0x000fe2000000001a */
[----:B---3--:R0:W-:Y:S01]  /*1210*/  STSM.16.M88 [R2+0x1000], R25 ;  /* 0x0010001902007844 */ /* 0x0081e20000000000 */
[----:B------:R-:W-:Y:S06]  /*1220*/  BAR.SYNC.DEFER_BLOCKING 0x0 ;  /* 0x0000000000007b1d */ /* 0x000fec0000010000 */
[----:B------:R-:W2:Y:S04]  /*1230*/  @P2 LDG.E.U16 R36, desc[UR26][R30.64] ;  /* 0x0000001a1e242981 */ /* 0x000ea8000c1e1500 */
[----:B------:R-:W3:Y:S01]  /*1240*/  @P2 LDG.E.U16 R26, desc[UR26][R28.64] ;  /* 0x0000001a1c1a2981 */ /* 0x000ee2000c1e1500 */
[--C-:B------:R-:W-:Y:S01]  /*1250*/  FFMA R4, R4, UR6, -R24.reuse ;  /* 0x0000000604047c23 */ /* 0x100fe20008000818 */
[--C-:B------:R-:W-:Y:S01]  /*1260*/  FFMA R5, R5, UR6, -R24.reuse ;  /* 0x0000000605057c23 */ /* 0x100fe20008000818 */
[--C-:B------:R-:W-:Y:S01]  /*1270*/  FFMA R6, R6, UR6, -R24.reuse ;  /* 0x0000000606067c23 */ /* 0x100fe20008000818 */
[--C-:B------:R-:W-:Y:S01]  /*1280*/  FFMA R7, R7, UR6, -R24.reuse ;  /* 0x0000000607077c23 */ /* 0x100fe20008000818 */
[----:B------:R-:W-:Y:S01]  /*1290*/  FMUL R4, R4, 1.4426950216293334961 ;  /* 0x3fb8aa3b04047820 */ /* 0x000fe20000400000 */
[----:B------:R-:W-:Y:S01]  /*12a0*/  FMUL R5, R5, 1.4426950216293334961 ;  /* 0x3fb8aa3b05057820 */ /* 0x000fe20000400000 */
[----:B------:R-:W-:Y:S01]  /*12b0*/  FMUL R6, R6, 1.4426950216293334961 ;  /* 0x3fb8aa3b06067820 */ /* 0x000fe20000400000 */
[----:B------:R-:W-:Y:S01]  /*12c0*/  FMUL R7, R7, 1.4426950216293334961 ;  /* 0x3fb8aa3b07077820 */ /* 0x000fe20000400000 */
[--C-:B------:R-:W-:Y:S01]  /*12d0*/  FFMA R8, R8, UR6, -R24.reuse ;  /* 0x0000000608087c23 */ /* 0x100fe20008000818 */
[--C-:B------:R-:W-:Y:S01]  /*12e0*/  FFMA R9, R9, UR6, -R24.reuse ;  /* 0x0000000609097c23 */ /* 0x100fe20008000818 */
[----:B------:R-:W-:Y:S01]  /*12f0*/  MUFU.EX2 R4, R4 ;  /* 0x0000000400047308 */ /* 0x000fe20000000800 */
[--C-:B------:R-:W-:Y:S01]  /*1300*/  FFMA R10, R10, UR6, -R24.reuse ;  /* 0x000000060a0a7c23 */ /* 0x100fe20008000818 */
[----:B------:R-:W-:Y:S01]  /*1310*/  FMUL R8, R8, 1.4426950216293334961 ;  /* 0x3fb8aa3b08087820 */ /* 0x000fe20000400000 */
[----:B------:R-:W-:Y:S01]  /*1320*/  FMUL R9, R9, 1.4426950216293334961 ;  /* 0x3fb8aa3b09097820 */ /* 0x000fe20000400000 */
[--C-:B------:R-:W-:Y:S01]  /*1330*/  FFMA R11, R11, UR6, -R24.reuse ;  /* 0x000000060b0b7c23 */ /* 0x100fe20008000818 */
[----:B------:R-:W-:Y:S01]  /*1340*/  FMUL R10, R10, 1.4426950216293334961 ;  /* 0x3fb8aa3b0a0a7820 */ /* 0x000fe20000400000 */
[--C-:B------:R-:W-:Y:S01]  /*1350*/  FFMA R12, R12, UR6, -R24.reuse ;  /* 0x000000060c0c7c23 */ /* 0x100fe20008000818 */
[--C-:B------:R-:W-:Y:S01]  /*1360*/  FFMA R13, R13, UR6, -R24.reuse ;  /* 0x000000060d0d7c23 */ /* 0x100fe20008000818 */
[----:B------:R-:W1:Y:S01]  /*1370*/  MUFU.EX2 R5, R5 ;  /* 0x0000000500057308 */ /* 0x000e620000000800 */
[----:B------:R-:W-:Y:S01]  /*1380*/  FMUL R11, R11, 1.4426950216293334961 ;  /* 0x3fb8aa3b0b0b7820 */ /* 0x000fe20000400000 */
[----:B------:R-:W-:Y:S01]  /*1390*/  FMUL R12, R12, 1.4426950216293334961 ;  /* 0x3fb8aa3b0c0c7820 */ /* 0x000fe20000400000 */
[--C-:B------:R-:W-:Y:S01]  /*13a0*/  FFMA R14, R14, UR6, -R24.reuse ;  /* 0x000000060e0e7c23 */ /* 0x100fe20008000818 */
[----:B------:R-:W-:Y:S01]  /*13b0*/  FMUL R13, R13, 1.4426950216293334961 ;  /* 0x3fb8aa3b0d0d7820 */ /* 0x000fe20000400000 */
[--C-:B------:R-:W-:Y:S01]  /*13c0*/  FFMA R15, R15, UR6, -R24.reuse ;  /* 0x000000060f0f7c23 */ /* 0x100fe20008000818 */
[--C-:B------:R-:W-:Y:S01]  /*13d0*/  FFMA R16, R16, UR6, -R24.reuse ;  /* 0x0000000610107c23 */ /* 0x100fe20008000818 */
[----:B------:R-:W-:Y:S01]  /*13e0*/  FMUL R14, R14, 1.4426950216293334961 ;  /* 0x3fb8aa3b0e0e7820 */ /* 0x000fe20000400000 */
[----:B------:R-:W4:Y:S01]  /*13f0*/  MUFU.EX2 R6, R6 ;  /* 0x0000000600067308 */ /* 0x000f220000000800 */
[----:B------:R-:W-:Y:S01]  /*1400*/  FMUL R15, R15, 1.4426950216293334961 ;  /* 0x3fb8aa3b0f0f7820 */ /* 0x000fe20000400000 */
[--C-:B------:R-:W-:Y:S01]  /*1410*/  FFMA R17, R17, UR6, -R24.reuse ;  /* 0x0000000611117c23 */ /* 0x100fe20008000818 */
[----:B------:R-:W-:Y:S01]  /*1420*/  FMUL R16, R16, 1.4426950216293334961 ;  /* 0x3fb8aa3b10107820 */ /* 0x000fe20000400000 */
[--C-:B------:R-:W-:Y:S01]  /*1430*/  FFMA R18, R18, UR6, -R24.reuse ;  /* 0x0000000612127c23 */ /* 0x100fe20008000818 */
[----:B------:R-:W-:Y:S01]  /*1440*/  FFMA R19, R19, UR6, -R24 ;  /* 0x0000000613137c23 */ /* 0x000fe20008000818 */
[----:B------:R-:W-:Y:S01]  /*1450*/  LOP3.LUT R22, R22, 0x1f0, RZ, 0xc0, !PT ;  /* 0x000001f016167812 */ /* 0x000fe200078ec0ff */
[----:B------:R-:W-:Y:S01]  /*1460*/  UIADD3 UR17, UPT, UPT, UR13, 0x30, URZ ;  /* 0x000000300d117890 */ /* 0x000fe2000fffe0ff */
[----:B------:R-:W5:Y:S01]  /*1470*/  MUFU.EX2 R7, R7 ;  /* 0x0000000700077308 */ /* 0x000f620000000800 */
[----:B-1----:R-:W-:Y:S01]  /*1480*/  FADD R39, R4, R5 ;  /* 0x0000000504277221 */ /* 0x002fe20000000000 */
[----:B------:R-:W-:Y:S01]  /*1490*/  F2FP.F16.F32.PACK_AB R4, R5, R4 ;  /* 0x000000040504723e */ /* 0x000fe200000000ff */
[----:B------:R-:W-:Y:S01]  /*14a0*/  UIADD3 UR8, UPT, UPT, UR8, UR17, URZ ;  /* 0x0000001108087290 */ /* 0x000fe2000fffe0ff */
[----:B------:R-:W-:Y:S01]  /*14b0*/  LOP3.LUT R40, R27, 0x1fe, RZ, 0xc0, !PT ;  /* 0x000001fe1b287812 */ /* 0x000fe200078ec0ff */
[----:B------:R-:W-:-:S02]  /*14c0*/  UIADD3 UR18, UPT, UPT, UR18, -0x20, URZ ;  /* 0xffffffe012127890 */ /* 0x000fc4000fffe0ff */
[----:B------:R-:W-:Y:S01]  /*14d0*/  ULEA UR19, UR19, UR8, 0x12 ;  /* 0x0000000813137291 */ /* 0x000fe2000f8e90ff */
[----:B------:R-:W1:Y:S01]  /*14e0*/  MUFU.EX2 R8, R8 ;  /* 0x0000000800087308 */ /* 0x000e620000000800 */
[----:B----4-:R-:W-:Y:S01]  /*14f0*/  FADD R38, R6, R39 ;  /* 0x0000002706267221 */ /* 0x010fe20000000000 */
[----:B------:R-:W-:-:S06]  /*1500*/  LOP3.LUT R23, R40, 0x30, R23, 0x78, !PT ;  /* 0x0000003028177812 */ /* 0x000fcc00078e7817 */
[----:B------:R-:W4:Y:S01]  /*1510*/  MUFU.EX2 R9, R9 ;  /* 0x0000000900097308 */ /* 0x000f220000000800 */
[C---:B-----5:R-:W-:Y:S01]  /*1520*/  FADD R39, R7.reuse, R38 ;  /* 0x0000002607277221 */ /* 0x060fe20000000000 */
[----:B------:R-:W-:-:S06]  /*1530*/  F2FP.F16.F32.PACK_AB R5, R7, R6 ;  /* 0x000000060705723e */ /* 0x000fcc00000000ff */
[----:B------:R-:W-:Y:S01]  /*1540*/  MUFU.EX2 R10, R10 ;  /* 0x0000000a000a7308 */ /* 0x000fe20000000800 */
[----:B-1----:R-:W-:Y:S01]  /*1550*/  FADD R38, R8, R39 ;  /* 0x0000002708267221 */ /* 0x002fe20000000000 */
[----:B------:R-:W-:Y:S01]  /*1560*/  FMUL R39, R17, 1.4426950216293334961 ;  /* 0x3fb8aa3b11277820 */ /* 0x000fe20000400000 */
[----:B------:R-:W-:-:S05]  /*1570*/  FMUL R17, R18, 1.4426950216293334961 ;  /* 0x3fb8aa3b12117820 */ /* 0x000fca0000400000 */
[----:B------:R-:W1:Y:S01]  /*1580*/  MUFU.EX2 R11, R11 ;  /* 0x0000000b000b7308 */ /* 0x000e620000000800 */
[----:B----4-:R-:W-:-:S07]  /*1590*/  F2FP.F16.F32.PACK_AB R6, R9, R8 ;  /* 0x000000080906723e */ /* 0x010fce00000000ff */
[----:B------:R-:W-:Y:S08]  /*15a0*/  MUFU.EX2 R12, R12 ;  /* 0x0000000c000c7308 */ /* 0x000ff00000000800 */
[----:B------:R4:W5:Y:S01]  /*15b0*/  MUFU.EX2 R37, R13 ;  /* 0x0000000d00257308 */ /* 0x0009620000000800 */
[----:B-1----:R-:W-:-:S07]  /*15c0*/  F2FP.F16.F32.PACK_AB R7, R11, R10 ;  /* 0x0000000a0b07723e */ /* 0x002fce00000000ff */
[----:B------:R-:W1:Y:S01]  /*15d0*/  MUFU.EX2 R14, R14 ;  /* 0x0000000e000e7308 */ /* 0x000e620000000800 */
[----:B----4-:R-:W-:-:S04]  /*15e0*/  FADD R13, R9, R38 ;  /* 0x00000026090d7221 */ /* 0x010fc80000000000 */
[----:B------:R-:W-:-:S03]  /*15f0*/  FADD R38, R10, R13 ;  /* 0x0000000d0a267221 */ /* 0x000fc60000000000 */
[----:B------:R-:W4:Y:S01]  /*1600*/  MUFU.EX2 R15, R15 ;  /* 0x0000000f000f7308 */ /* 0x000f220000000800 */
[----:B------:R-:W-:Y:S01]  /*1610*/  FADD R13, R11, R38 ;  /* 0x000000260b0d7221 */ /* 0x000fe20000000000 */
[----:B-----5:R-:W-:-:S03]  /*1620*/  F2FP.F16.F32.PACK_AB R8, R37, R12 ;  /* 0x0000000c2508723e */ /* 0x020fc600000000ff */
[----:B------:R-:W-:-:S03]  /*1630*/  FADD R18, R12, R13 ;  /* 0x0000000d0c127221 */ /* 0x000fc60000000000 */
[----:B------:R-:W5:Y:S01]  /*1640*/  MUFU.EX2 R16, R16 ;  /* 0x0000001000107308 */ /* 0x000f620000000800 */
[----:B------:R-:W-:Y:S01]  /*1650*/  FADD R13, R37, R18 ;  /* 0x00000012250d7221 */ /* 0x000fe20000000000 */
[----:B------:R-:W-:-:S03]  /*1660*/  FMUL R18, R19, 1.4426950216293334961 ;  /* 0x3fb8aa3b13127820 */ /* 0x000fc60000400000 */
[----:B-1----:R-:W-:Y:S02]  /*1670*/  FADD R38, R14, R13 ;  /* 0x0000000d0e267221 */ /* 0x002fe40000000000 */
[----:B------:R0:W1:Y:S01]  /*1680*/  LDSM.16.M88 R13, [R22+UR12+0x1000] ;  /* 0x0010000c160d783b */ /* 0x0000620008000000 */
[----:B------:R-:W0:Y:S01]  /*1690*/  MUFU.EX2 R39, R39 ;  /* 0x0000002700277308 */ /* 0x000e220000000800 */
[----:B----4-:R-:W-:Y:S01]  /*16a0*/  FADD R19, R15, R38 ;  /* 0x000000260f137221 */ /* 0x010fe20000000000 */
[----:B------:R-:W-:Y:S06]  /*16b0*/  BAR.SYNC.DEFER_BLOCKING 0x0 ;  /* 0x0000000000007b1d */ /* 0x000fec0000010000 */
[----:B------:R-:W4:Y:S01]  /*16c0*/  MUFU.EX2 R17, R17 ;  /* 0x0000001100117308 */ /* 0x000f220000000800 */
[----:B-----5:R-:W-:-:S07]  /*16d0*/  FADD R38, R16, R19 ;  /* 0x0000001310267221 */ /* 0x020fce0000000000 */
[----:B------:R-:W5:Y:S01]  /*16e0*/  MUFU.EX2 R18, R18 ;  /* 0x0000001200127308 */ /* 0x000f620000000800 */
[C---:B0-----:R-:W-:Y:S01]  /*16f0*/  FADD R38, R39.reuse, R38 ;  /* 0x0000002627267221 */ /* 0x041fe20000000000 */
[----:B------:R-:W-:-:S03]  /*1700*/  F2FP.F16.F32.PACK_AB R10, R39, R16 ;  /* 0x00000010270a723e */ /* 0x000fc600000000ff */
[----:B----4-:R-:W-:-:S04]  /*1710*/  FADD R9, R17, R38 ;  /* 0x0000002611097221 */ /* 0x010fc80000000000 */
[C---:B-----5:R-:W-:Y:S01]  /*1720*/  FADD R12, R18.reuse, R9 ;  /* 0x00000009120c7221 */ /* 0x060fe20000000000 */
[----:B------:R-:W-:Y:S02]  /*1730*/  F2FP.F16.F32.PACK_AB R9, R15, R14 ;  /* 0x0000000e0f09723e */ /* 0x000fe400000000ff */
[----:B------:R-:W-:Y:S02]  /*1740*/  F2FP.F16.F32.PACK_AB R11, R18, R17 ;  /* 0x00000011120b723e */ /* 0x000fe400000000ff */
[----:B------:R0:W4:Y:S04]  /*1750*/  SHFL.BFLY PT, R15, R12, 0x10, 0x1f ;  /* 0x0e001f000c0f7f89 */ /* 0x00012800000e0000 */
[----:B--2---:R0:W-:Y:S04]  /*1760*/  STS.U16 [R23+UR12+0x1000], R36 ;  /* 0x0010002417007988 */ /* 0x0041e8000800040c */
[----:B---3--:R0:W-:Y:S01]  /*1770*/  STS.U16 [R23+UR12+0x1200], R26 ;  /* 0x0012001a17007988 */ /* 0x0081e2000800040c */
[----:B-1--4-:R-:W-:Y:S05]  /*1780*/  @!P2 BRA `(.L_x_9) ;  /* 0x000000000008a947 */ /* 0x012fea0003800000 */
[----:B------:R1:W-:Y:S01]  /*1790*/  STTM.16dp32bit_t0_t15.x8 tmem[UR19], R4 ;  /* 0x00000004000079ed */ /* 0x0003e20008980013 */
[----:B------:R1:W-:Y:S02]  /*17a0*/  STTM.16dp32bit_t16_t31.x8 tmem[UR19+0x8], R4 ;  /* 0x00000804000079ed */ /* 0x0003e400089a0013 */
.L_x_9:
[----:B------:R-:W2:Y:S02]  /*17b0*/  FENCE.VIEW.ASYNC.T ;  /* 0x00000000000073c6 */ /* 0x000ea40000000200 */
[----:B--2---:R-:W-:Y:S06]  /*17c0*/  BAR.SYNC.DEFER_BLOCKING 0x0 ;  /* 0x0000000000007b1d */ /* 0x004fec0000010000 */
[----:B-1----:R-:W1:Y:S01]  /*17d0*/  LDTM.x8 R4, tmem[UR14] ;  /* 0x0000000e000479ee */ /* 0x002e6200081c0000 */
[----:B------:R-:W-:Y:S01]  /*17e0*/  NOP ;  /* 0x0000000000007918 */ /* 0x000fe20000000000 */
[----:B------:R-:W-:Y:S05]  /*17f0*/  @!P2 BRA `(.L_x_10) ;  /* 0x000000000024a947 */ /* 0x000fea0003800000 */
[C---:B-1----:R-:W-:Y:S01]  /*1800*/  FMUL R4, R13.reuse, R4 ;  /* 0x000000040d047220 */ /* 0x042fe20000400000 */
[C---:B------:R-:W-:Y:S01]  /*1810*/  FMUL R5, R13.reuse, R5 ;  /* 0x000000050d057220 */ /* 0x040fe20000400000 */
[C---:B------:R-:W-:Y:S01]  /*1820*/  FMUL R6, R13.reuse, R6 ;  /* 0x000000060d067220 */ /* 0x040fe20000400000 */
[C---:B------:R-:W-:Y:S01]  /*1830*/  FMUL R7, R13.reuse, R7 ;  /* 0x000000070d077220 */ /* 0x040fe20000400000 */
[C---:B------:R-:W-:Y:S01]  /*1840*/  FMUL R8, R13.reuse, R8 ;  /* 0x000000080d087220 */ /* 0x040fe20000400000 */
[C---:B------:R-:W-:Y:S01]  /*1850*/  FMUL R9, R13.reuse, R9 ;  /* 0x000000090d097220 */ /* 0x040fe20000400000 */
[C---:B------:R-:W-:Y:S01]  /*1860*/  FMUL R10, R13.reuse, R10 ;  /* 0x0000000a0d0a7220 */ /* 0x040fe20000400000 */
[----:B------:R-:W-:-:S04]  /*1870*/  FMUL R11, R13, R11 ;  /* 0x0000000b0d0b7220 */ /* 0x000fc80000400000 */
[----:B------:R2:W-:Y:S03]  /*1880*/  STTM.x8 tmem[UR14], R4 ;  /* 0x00000004000079ed */ /* 0x0005e600081c000e */
.L_x_10:
[----:B-1----:R-:W1:Y:S02]  /*1890*/  FENCE.VIEW.ASYNC.T ;  /* 0x00000000000073c6 */ /* 0x002e640000000200 */
[----:B-1----:R-:W-:Y:S01]  /*18a0*/  BAR.SYNC.DEFER_BLOCKING 0x0 ;  /* 0x0000000000007b1d */ /* 0x002fe20000010000 */
[----:B0-----:R-:W-:Y:S01]  /*18b0*/  FADD R12, R12, R15 ;  /* 0x0000000f0c0c7221 */ /* 0x001fe20000000000 */
[----:B------:R-:W-:-:S03]  /*18c0*/  UISETP.GE.AND UP1, UPT, UR18, 0x1, UPT ;  /* 0x000000011200788c */ /* 0x000fc6000bf26270 */
[----:B------:R-:W-:Y:S01]  /*18d0*/  FADD R12, R25, R12 ;  /* 0x0000000c190c7221 */ /* 0x000fe20000000000 */
[----:B------:R0:W-:Y:S06]  /*18e0*/  MEMBAR.ALL.CTA ;  /* 0x0000000000007992 */ /* 0x0001ec0000008000 */
[----:B0-----:R-:W0:Y:S02]  /*18f0*/  FENCE.VIEW.ASYNC.S ;  /* 0x00000000000073c6 */ /* 0x001e240000000000 */
[----:B0-----:R-:W-:Y:S06]  /*1900*/  BAR.SYNC.DEFER_BLOCKING 0x0 ;  /* 0x0000000000007b1d */ /* 0x001fec0000010000 */
[----:B------:R-:W-:Y:S05]  /*1910*/  @!P3 BRA `(.L_x_11) ;  /* 0x000000000050b947 */ /* 0x000fea0003800000 */
[----:B------:R-:W-:Y:S01]  /*1920*/  UIADD3 UR4, UPT, UPT, UR12, 0x1000, URZ ;  /* 0x000010000c047890 */ /* 0x000fe2000fffe0ff */
[----:B------:R-:W-:Y:S01]  /*1930*/  UMOV UR10, 0xfffffffe ;  /* 0xfffffffe000a7882 */ /* 0x000fe20000000000 */
[----:B------:R-:W-:Y:S02]  /*1940*/  UMOV UR11, 0x7fffbfdf ;  /* 0x7fffbfdf000b7882 */ /* 0x000fe40000000000 */
[----:B------:R-:W-:Y:S01]  /*1950*/  USHF.R.U32.HI UR4, URZ, 0x4, UR4 ;  /* 0x00000004ff047899 */ /* 0x000fe20008011604 */
[----:B------:R-:W-:Y:S01]  /*1960*/  UMOV UR7, URZ ;  /* 0x000000ff00077c82 */ /* 0x000fe20008000000 */
[----:B------:R-:W-:Y:S02]  /*1970*/  UIADD3 UR8, UPT, UPT, UR13, 0x38, URZ ;  /* 0x000000380d087890 */ /* 0x000fe4000fffe0ff */
[----:B------:R-:W-:Y:S01]  /*1980*/  USGXT.U32 UR6, UR4, 0xe ;  /* 0x0000000e0406789a */ /* 0x000fe20008000000 */
[----:B------:R-:W-:Y:S01]  /*1990*/  UMOV UR24, 0x0 ;  /* 0x0000000000187882 */ /* 0x000fe20000000000 */
[----:B------:R-:W-:-:S02]  /*19a0*/  UMOV UR25, 0x8040010 ;  /* 0x0804001000197882 */ /* 0x000fc40000000000 */
[----:B------:R-:W-:Y:S01]  /*19b0*/  UIADD3.64 UR10, UPT, UPT, UR6, -UR10, URZ ;  /* 0x8000000a060a7297 */ /* 0x000fe2000fffe0ff */
[----:B------:R-:W-:Y:S01]  /*19c0*/  UMOV UR4, UR15 ;  /* 0x0000000f00047c82 */ /* 0x000fe20008000000 */
[----:B------:R-:W-:Y:S01]  /*19d0*/  UMOV UR5, URZ ;  /* 0x000000ff00057c82 */ /* 0x000fe20008000000 */
[----:B------:R-:W-:Y:S01]  /*19e0*/  UMOV UR7, 0x80004020 ;  /* 0x8000402000077882 */ /* 0x000fe20000000000 */
[----:B------:R-:W-:Y:S01]  /*19f0*/  UMOV UR32, 0x0 ;  /* 0x0000000000207882 */ /* 0x000fe20000000000 */
[----:B------:R-:W-:Y:S01]  /*1a00*/  UMOV UR33, 0x8040010 ;  /* 0x0804001000217882 */ /* 0x000fe20000000000 */
[----:B------:R-:W-:Y:S01]  /*1a10*/  UMOV UR4, UR4 ;  /* 0x0000000400047c82 */ /* 0x000fe20008000000 */
[----:B------:R0:W-:Y:S02]  /*1a20*/  UTCHMMA tmem[UR17], gdesc[UR6], tmem[UR13], tmem[UR24], idesc[UR25], UPT ;  /* 0x00ff1806110079ea */ /* 0x0001e4000b80000d */
[----:B------:R0:W-:Y:S01]  /*1a30*/  UTCHMMA tmem[UR8], gdesc[UR10], tmem[UR13], tmem[UR32], idesc[UR33], UPT ;  /* 0x00ff200a080079ea */ /* 0x0001e2000b80000d */
[----:B------:R0:W-:Y:S01]  /*1a40*/  UTCBAR [UR4], URZ ;  /* 0x000000ff040073e9 */ /* 0x0001e200080000ff */
[----:B------:R-:W-:Y:S01]  /*1a50*/  NOP ;  /* 0x0000000000007918 */ /* 0x000fe20000000000 */
.L_x_11:
[----:B------:R-:W-:Y:S01]  /*1a60*/  FSEL R24, R24, -INF , P2 ;  /* 0xff80000018187808 */ /* 0x000fe20001000000 */
[----:B0-----:R-:W-:Y:S01]  /*1a70*/  UMOV UR6, URZ ;  /* 0x000000ff00067c82 */ /* 0x001fe20008000000 */
[----:B------:R-:W-:Y:S01]  /*1a80*/  FSEL R25, R12, 1, P2 ;  /* 0x3f8000000c197808 */ /* 0x000fe20001000000 */
[----:B------:R-:W-:Y:S06]  /*1a90*/  BRA.U !UP1, `(.L_x_12) ;  /* 0x0000000d09807547 */ /* 0x000fec000b800000 */
[----:B------:R-:W-:Y:S01]  /*1aa0*/  USHF.R.U32.HI UR5, URZ, 0x4, UR12 ;  /* 0x00000004ff057899 */ /* 0x000fe2000801160c */
[----:B------:R-:W-:Y:S01]  /*1ab0*/  IMAD.SHL.U32 R27, R3, 0x20, RZ ;  /* 0x00000020031b7824 */ /* 0x000fe200078e00ff */
[----:B------:R-:W-:Y:S01]  /*1ac0*/  UIADD3 UR4, UPT, UPT, UR12, 0x1800, URZ ;  /* 0x000018000c047890 */ /* 0x000fe2000fffe0ff */
[----:B------:R-:W-:Y:S01]  /*1ad0*/  HFMA2 R37, -RZ, RZ, 0, 0 ;  /* 0x00000000ff257431 */ /* 0x000fe200000001ff */
[----:B------:R-:W-:Y:S01]  /*1ae0*/  USHF.L.U32 UR29, UR29, 0x5, URZ ;  /* 0x000000051d1d7899 */ /* 0x000fe200080006ff */
[----:B------:R-:W-:Y:S01]  /*1af0*/  MOV R39, R24 ;  /* 0x0000001800277202 */ /* 0x000fe20000000f00 */
[----:B------:R-:W-:Y:S01]  /*1b00*/  USGXT.U32 UR5, UR5, 0xe ;  /* 0x0000000e0505789a */ /* 0x000fe20008000000 */
[----:B------:R-:W-:Y:S01]  /*1b10*/  IMAD.MOV.U32 R26, RZ, RZ, R27 ;  /* 0x000000ffff1a7224 */ /* 0x000fe200078e001b */
[----:B------:R-:W-:Y:S02]  /*1b20*/  USHF.R.U32.HI UR4, URZ, 0x4, UR4 ;  /* 0x00000004ff047899 */ /* 0x000fe40008011604 */
[----:B------:R-:W-:Y:S01]  /*1b30*/  USHF.R.U32.HI UR28, URZ, 0x4, UR20 ;  /* 0x00000004ff1c7899 */ /* 0x000fe20008011614 */
[----:B------:R-:W-:Y:S01]  /*1b40*/  MOV R3, UR29 ;  /* 0x0000001d00037c02 */ /* 0x000fe20008000f00 */
[----:B------:R-:W-:-:S02]  /*1b50*/  USGXT.U32 UR4, UR4, 0xe ;  /* 0x0000000e0404789a */ /* 0x000fc40008000000 */
[----:B------:R-:W-:Y:S01]  /*1b60*/  ULOP3.LUT UR32, UR5, 0x800000, URZ, 0xfc, !UPT ;  /* 0x0080000005207892 */ /* 0x000fe2000f8efcff */
[----:B------:R-:W-:Y:S01]  /*1b70*/  UMOV UR20, 0xfffffffe ;  /* 0xfffffffe00147882 */ /* 0x000fe20000000000 */
[----:B------:R-:W-:Y:S01]  /*1b80*/  UMOV UR21, 0x7fffbfdf ;  /* 0x7fffbfdf00157882 */ /* 0x000fe20000000000 */
[----:B------:R-:W-:Y:S01]  /*1b90*/  UMOV UR5, URZ ;  /* 0x000000ff00057c82 */ /* 0x000fe20008000000 */
[----:B------:R-:W-:Y:S01]  /*1ba0*/  UISETP.NE.U32.AND UP1, UPT, UR22, URZ, UPT ;  /* 0x000000ff1600728c */ /* 0x000fe2000bf25070 */
[----:B------:R-:W0:Y:S01]  /*1bb0*/  LDCU UR33, c[0x0][0x3a8] ;  /* 0x00007500ff2177ac */ /* 0x000e220008000800 */
[----:B------:R-:W-:Y:S02]  /*1bc0*/  USGXT.U32 UR28, UR28, 0xe ;  /* 0x0000000e1c1c789a */ /* 0x000fe40008000000 */
[----:B------:R-:W-:Y:S01]  /*1bd0*/  UIADD3.64 UR20, UPT, UPT, UR4, -UR20, URZ ;  /* 0x8000001404147297 */ /* 0x000fe2000fffe0ff */
[----:B------:R-:W-:Y:S01]  /*1be0*/  UMOV UR30, 0x1 ;  /* 0x00000001001e7882 */ /* 0x000fe20000000000 */
[----:B------:R-:W-:Y:S01]  /*1bf0*/  UMOV UR7, URZ ;  /* 0x000000ff00077c82 */ /* 0x000fe20008000000 */
[----:B------:R-:W-:-:S09]  /*1c00*/  UMOV UR8, URZ ;  /* 0x000000ff00087c82 */ /* 0x000fd20008000000 */
.L_x_17:
[----:B0-2---:R-:W-:-:S04]  /*1c10*/  IMAD.WIDE R4, R26, 0x2, R34 ;  /* 0x000000021a047825 */ /* 0x005fc800078e0222 */
[----:B------:R-:W-:Y:S02]  /*1c20*/  IMAD.WIDE R6, R26, 0x2, R32 ;  /* 0x000000021a067825 */ /* 0x000fe400078e0220 */
[----:B------:R-:W2:Y:S04]  /*1c30*/  LDG.E.U16 R4, desc[UR26][R4.64] ;  /* 0x0000001a04047981 */ /* 0x000ea8000c1e1500 */
[----:B------:R-:W3:Y:S01]  /*1c40*/  LDG.E.U16 R6, desc[UR26][R6.64] ;  /* 0x0000001a06067981 */ /* 0x000ee2000c1e1500 */
[----:B------:R-:W-:Y:S01]  /*1c50*/  UMOV UR10, 0x1 ;  /* 0x00000001000a7882 */ /* 0x000fe20000000000 */
[----:B------:R-:W-:Y:S01]  /*1c60*/  VOTEU.ALL UP2, P1 ;  /* 0x0000000000ff7886 */ /* 0x000fe20000840000 */
[----:B------:R-:W-:-:S04]  /*1c70*/  @!UP0 UIADD3 UR10, UPT, UPT, -UR10, 0x100000, URZ ;  /* 0x001000000a0a8890 */ /* 0x000fc8000fffe1ff */
[----:B------:R-:W-:Y:S02]  /*1c80*/  @!UP0 USHF.L.U32 UR11, UR10, 0xb, URZ ;  /* 0x0000000b0a0b8899 */ /* 0x000fe400080006ff */
[----:B------:R-:W-:Y:S01]  /*1c90*/  @!UP0 USHF.L.U32 UR10, UR10, 0x1, URZ ;  /* 0x000000010a0a8899 */ /* 0x000fe200080006ff */
[----:B--2---:R1:W-:Y:S04]  /*1ca0*/  STS.U16 [R21+UR12+0x1400], R4 ;  /* 0x0014000415007988 */ /* 0x0043e8000800040c */
[----:B---3--:R1:W-:Y:S01]  /*1cb0*/  STS.U16 [R21+UR12+0x1600], R6 ;  /* 0x0016000615007988 */ /* 0x0083e2000800040c */
[----:B------:R2:W-:Y:S06]  /*1cc0*/  MEMBAR.ALL.CTA ;  /* 0x0000000000007992 */ /* 0x0005ec0000008000 */
[----:B--2---:R-:W-:Y:S04]  /*1cd0*/  FENCE.VIEW.ASYNC.S ;  /* 0x00000000000073c6 */ /* 0x004fe80000000000 */
[----:B------:R-:W2:Y:S02]  /*1ce0*/  FENCE.VIEW.ASYNC.S ;  /* 0x00000000000073c6 */ /* 0x000ea40000000000 */
[----:B--2---:R1:W2:Y:S02]  /*1cf0*/  @!UP2 SYNCS.EXCH.64 URZ, [UR12+0x1c10], UR10 ;  /* 0x001c100a0cffa5b2 */ /* 0x0042a40008000100 */
[----:B--2---:R-:W-:Y:S06]  /*1d00*/  BAR.SYNC.DEFER_BLOCKING 0x0 ;  /* 0x0000000000007b1d */ /* 0x004fec0000010000 */
[----:B-1----:R-:W-:Y:S05]  /*1d10*/  BRA.U UP1, `(.L_x_13) ;  /* 0x0000000101307547 */ /* 0x002fea000b800000 */
[----:B------:R-:W-:Y:S01]  /*1d20*/  UIADD3 UR10, UPT, UPT, UR12, 0x1c10, URZ ;  /* 0x00001c100c0a7890 */ /* 0x000fe2000fffe0ff */
[----:B------:R-:W-:Y:S01]  /*1d30*/  UMOV UR11, URZ ;  /* 0x000000ff000b7c82 */ /* 0x000fe20008000000 */
[----:B------:R-:W-:Y:S01]  /*1d40*/  UMOV UR24, UR32 ;  /* 0x0000002000187c82 */ /* 0x000fe20008000000 */
[----:B------:R-:W-:Y:S01]  /*1d50*/  UMOV UR25, 0x40004040 ;  /* 0x4000404000197882 */ /* 0x000fe20000000000 */
[----:B------:R-:W-:Y:S01]  /*1d60*/  UMOV UR22, UR28 ;  /* 0x0000001c00167c82 */ /* 0x000fe20008000000 */
[----:B------:R-:W-:Y:S01]  /*1d70*/  UMOV UR23, 0xc0004010 ;  /* 0xc000401000177882 */ /* 0x000fe20000000000 */
[----:B------:R-:W-:Y:S01]  /*1d80*/  UMOV UR34, 0x0 ;  /* 0x0000000000227882 */ /* 0x000fe20000000000 */
[----:B------:R-:W-:Y:S01]  /*1d90*/  UMOV UR35, 0x8088010 ;  /* 0x0808801000237882 */ /* 0x000fe20000000000 */
[----:B------:R-:W-:Y:S01]  /*1da0*/  UMOV UR10, UR10 ;  /* 0x0000000a000a7c82 */ /* 0x000fe20008000000 */
[----:B------:R1:W-:Y:S01]  /*1db0*/  UTCHMMA gdesc[UR24], gdesc[UR22], tmem[UR31], tmem[UR34], idesc[UR35], !UPT ;  /* 0x00ff2216180075ea */ /* 0x0003e2000f80001f */
[----:B------:R1:W-:Y:S01]  /*1dc0*/  UTCBAR [UR10], URZ ;  /* 0x000000ff0a0073e9 */ /* 0x0003e200080000ff */
[----:B------:R-:W-:-:S02]  /*1dd0*/  NOP ;  /* 0x0000000000007918 */ /* 0x000fc40000000000 */
.L_x_13:
[----:B------:R-:W2:Y:S02]  /*1de0*/  SYNCS.PHASECHK.TRANS64.TRYWAIT P2, [UR12+0x1c10], RZ ;  /* 0x001c10ffff0075a7 */ /* 0x000ea4000804110c */
[----:B--2---:R-:W-:Y:S05]  /*1df0*/  @!P2 BRA `(.L_x_14) ;  /* 0x0000001400e0a947 */ /* 0x004fea0003800000 */
.L_x_23:
[----:B------:R-:W-:Y:S06]  /*1e00*/  BAR.SYNC.DEFER_BLOCKING 0x0 ;  /* 0x0000000000007b1d */ /* 0x000fec0000010000 */
[----:B------:R-:W-:Y:S01]  /*1e10*/  LDTM.16dp32bit_t0_t15.x16 R4, tmem[UR16] ;  /* 0x00000010000479ee */ /* 0x000fe20008a00000 */
[----:B------:R-:W2:Y:S01]  /*1e20*/  LDTM.16dp32bit_t16_t31.x16 R4, tmem[UR16+0x10] ;  /* 0x00001010000479ee */ /* 0x000ea20008a20000 */
[----:B------:R-:W3:Y:S01]  /*1e30*/  @!P1 SYNCS.CCTL.IV [UR12+0x1c10] ;  /* 0x001c1000ff0099b1 */ /* 0x000ee2000800000c */
[----:B------:R-:W-:Y:S01]  /*1e40*/  NOP ;  /* 0x0000000000007918 */ /* 0x000fe20000000000 */
[----:B0-2---:R-:W-:Y:S01]  /*1e50*/  FMUL R24, R4, UR33 ;  /* 0x0000002104187c20 */ /* 0x005fe20008400000 */
[----:B------:R-:W-:Y:S01]  /*1e60*/  FMUL R41, R5, UR33 ;  /* 0x0000002105297c20 */ /* 0x000fe20008400000 */
[----:B------:R-:W-:Y:S01]  /*1e70*/  FMUL R36, R6, UR33 ;  /* 0x0000002106247c20 */ /* 0x000fe20008400000 */
[----:B------:R-:W-:-:S04]  /*1e80*/  FMUL R43, R18, UR33 ;  /* 0x00000021122b7c20 */ /* 0x000fc80008400000 */
[----:B------:R-:W-:Y:S01]  /*1e90*/  FMNMX3 R36, R24, R41, R36, !PT ;  /* 0x0000002918247276 */ /* 0x000fe20007800024 */
[----:B------:R-:W-:Y:S01]  /*1ea0*/  FMUL R24, R7, UR33 ;  /* 0x0000002107187c20 */ /* 0x000fe20008400000 */
[----:B------:R-:W-:-:S05]  /*1eb0*/  FMUL R41, R8, UR33 ;  /* 0x0000002108297c20 */ /* 0x000fca0008400000 */
        /* <DEDUP_REMOVED lines=14> */
[----:B------:R-:W-:-:S04]  /*1fa0*/  FMUL R41, R19, UR33 ;  /* 0x0000002113297c20 */ /* 0x000fc80008400000 */
[----:B------:R-:W-:-:S04]  /*1fb0*/  FMNMX3 R24, R24, R36, R43, !PT ;  /* 0x0000002418187276 */ /* 0x000fc8000780002b */
[----:B------:R-:W-:-:S05]  /*1fc0*/  FMNMX R36, R41, R24, !PT ;  /* 0x0000001829247209 */ /* 0x000fca0007800000 */
[----:B------:R-:W0:Y:S02]  /*1fd0*/  SHFL.BFLY PT, R24, R36, 0x10, 0x1f ;  /* 0x0e001f0024187f89 */ /* 0x000e2400000e0000 */
[----:B0-----:R-:W-:-:S05]  /*1fe0*/  FMNMX3 R24, R36, R24, R39, !PT ;  /* 0x0000001824187276 */ /* 0x001fca0007800027 */
[--C-:B------:R-:W-:Y:S01]  /*1ff0*/  FFMA R7, R7, UR33, -R24.reuse ;  /* 0x0000002107077c23 */ /* 0x100fe20008000818 */
        /* <DEDUP_REMOVED lines=8> */
[----:B------:R-:W-:Y:S01]  /*2080*/  FADD R12, -R24, R39 ;  /* 0x00000027180c7221 */ /* 0x000fe20000000100 */
[----:B------:R-:W-:Y:S01]  /*2090*/  FMUL R5, R6, 1.4426950216293334961 ;  /* 0x3fb8aa3b06057820 */ /* 0x000fe20000400000 */
[--C-:B------:R-:W-:Y:S01]  /*20a0*/  FFMA R6, R8, UR33, -R24.reuse ;  /* 0x0000002108067c23 */ /* 0x100fe20008000818 */
[--C-:B------:R-:W-:Y:S01]  /*20b0*/  FFMA R4, R4, UR33, -R24.reuse ;  /* 0x0000002104047c23 */ /* 0x100fe20008000818 */
[----:B------:R0:W-:Y:S01]  /*20c0*/  MUFU.EX2 R8, R36 ;  /* 0x0000002400087308 */ /* 0x0001e20000000800 */
[--C-:B------:R-:W-:Y:S01]  /*20d0*/  FFMA R9, R9, UR33, -R24.reuse ;  /* 0x0000002109097c23 */ /* 0x100fe20008000818 */
[----:B------:R-:W-:Y:S01]  /*20e0*/  FMUL R6, R6, 1.4426950216293334961 ;  /* 0x3fb8aa3b06067820 */ /* 0x000fe20000400000 */
[----:B------:R-:W-:Y:S01]  /*20f0*/  FMUL R4, R4, 1.4426950216293334961 ;  /* 0x3fb8aa3b04047820 */ /* 0x000fe20000400000 */
[--C-:B------:R-:W-:Y:S01]  /*2100*/  FFMA R11, R11, UR33, -R24.reuse ;  /* 0x000000210b0b7c23 */ /* 0x100fe20008000818 */
[----:B------:R-:W-:Y:S01]  /*2110*/  FMUL R9, R9, 1.4426950216293334961 ;  /* 0x3fb8aa3b09097820 */ /* 0x000fe20000400000 */
[--C-:B------:R-:W-:Y:S01]  /*2120*/  FFMA R14, R14, UR33, -R24.reuse ;  /* 0x000000210e0e7c23 */ /* 0x100fe20008000818 */
[--C-:B------:R-:W-:Y:S01]  /*2130*/  FFMA R13, R13, UR33, -R24.reuse ;  /* 0x000000210d0d7c23 */ /* 0x100fe20008000818 */
[----:B------:R-:W-:Y:S01]  /*2140*/  MUFU.EX2 R41, R41 ;  /* 0x0000002900297308 */ /* 0x000fe20000000800 */
[----:B0-----:R-:W-:Y:S01]  /*2150*/  FMUL R36, R12, 1.4426950216293334961 ;  /* 0x3fb8aa3b0c247820 */ /* 0x001fe20000400000 */
[----:B------:R-:W-:Y:S01]  /*2160*/  FMUL R11, R11, 1.4426950216293334961 ;  /* 0x3fb8aa3b0b0b7820 */ /* 0x000fe20000400000 */
[----:B------:R-:W-:Y:S01]  /*2170*/  FMUL R14, R14, 1.4426950216293334961 ;  /* 0x3fb8aa3b0e0e7820 */ /* 0x000fe20000400000 */
[----:B------:R-:W-:Y:S01]  /*2180*/  FMUL R13, R13, 1.4426950216293334961 ;  /* 0x3fb8aa3b0d0d7820 */ /* 0x000fe20000400000 */
[--C-:B------:R-:W-:Y:S01]  /*2190*/  FFMA R15, R15, UR33, -R24.reuse ;  /* 0x000000210f0f7c23 */ /* 0x100fe20008000818 */
[----:B------:R-:W-:Y:S01]  /*21a0*/  SHF.L.U32 R12, R37, 0x1f, RZ ;  /* 0x0000001f250c7819 */ /* 0x000fe200000006ff */
[--C-:B------:R-:W-:Y:S01]  /*21b0*/  FFMA R16, R16, UR33, -R24.reuse ;  /* 0x0000002110107c23 */ /* 0x100fe20008000818 */
[----:B------:R-:W3:Y:S01]  /*21c0*/  MUFU.EX2 R36, R36 ;  /* 0x0000002400247308 */ /* 0x000ee20000000800 */
[----:B------:R-:W-:Y:S01]  /*21d0*/  FMUL R15, R15, 1.4426950216293334961 ;  /* 0x3fb8aa3b0f0f7820 */ /* 0x000fe20000400000 */
[--C-:B------:R-:W-:Y:S01]  /*21e0*/  FFMA R17, R17, UR33, -R24.reuse ;  /* 0x0000002111117c23 */ /* 0x100fe20008000818 */
[----:B------:R-:W-:Y:S01]  /*21f0*/  FMUL R16, R16, 1.4426950216293334961 ;  /* 0x3fb8aa3b10107820 */ /* 0x000fe20000400000 */
[--C-:B------:R-:W-:Y:S01]  /*2200*/  FFMA R18, R18, UR33, -R24.reuse ;  /* 0x0000002112127c23 */ /* 0x100fe20008000818 */
[----:B------:R-:W-:Y:S01]  /*2210*/  FFMA R19, R19, UR33, -R24 ;  /* 0x0000002113137c23 */ /* 0x000fe20008000818 */
[----:B------:R-:W-:-:S02]  /*2220*/  FMUL R17, R17, 1.4426950216293334961 ;  /* 0x3fb8aa3b11117820 */ /* 0x000fc40000400000 */
[----:B------:R-:W0:Y:S01]  /*2230*/  MUFU.EX2 R4, R4 ;  /* 0x0000000400047308 */ /* 0x000e220000000800 */
[----:B------:R-:W-:Y:S01]  /*2240*/  FMUL R18, R18, 1.4426950216293334961 ;  /* 0x3fb8aa3b12127820 */ /* 0x000fe20000400000 */
[----:B------:R-:W-:-:S06]  /*2250*/  FMUL R19, R19, 1.4426950216293334961 ;  /* 0x3fb8aa3b13137820 */ /* 0x000fcc0000400000 */
[----:B------:R-:W2:Y:S01]  /*2260*/  MUFU.EX2 R5, R5 ;  /* 0x0000000500057308 */ /* 0x000ea20000000800 */
[----:B---3--:R3:W-:Y:S01]  /*2270*/  STSM.16.M88 [R2+0x1400], R36 ;  /* 0x0014002402007844 */ /* 0x0087e20000000000 */
[----:B------:R-:W-:Y:S01]  /*2280*/  BAR.SYNC.DEFER_BLOCKING 0x0 ;  /* 0x0000000000007b1d */ /* 0x000fe20000010000 */
[----:B0-----:R-:W-:-:S05]  /*2290*/  FADD R38, R4, R41 ;  /* 0x0000002904267221 */ /* 0x001fca0000000000 */
[----:B------:R-:W0:Y:S01]  /*22a0*/  MUFU.EX2 R6, R6 ;  /* 0x0000000600067308 */ /* 0x000e220000000800 */
[----:B--2---:R-:W-:-:S07]  /*22b0*/  FADD R39, R5, R38 ;  /* 0x0000002605277221 */ /* 0x004fce0000000000 */
[----:B------:R-:W2:Y:S01]  /*22c0*/  MUFU.EX2 R9, R9 ;  /* 0x0000000900097308 */ /* 0x000ea20000000800 */
[----:B------:R-:W-:-:S07]  /*22d0*/  FADD R39, R8, R39 ;  /* 0x0000002708277221 */ /* 0x000fce0000000000 */
[----:B------:R-:W4:Y:S01]  /*22e0*/  MUFU.EX2 R7, R7 ;  /* 0x0000000700077308 */ /* 0x000f220000000800 */
[----:B------:R3:W1:Y:S01]  /*22f0*/  LDSM.16.M88 R37, [R22+UR12+0x1400] ;  /* 0x0014000c1625783b */ /* 0x0006620008000000 */
[----:B------:R-:W5:Y:S06]  /*2300*/  SYNCS.PHASECHK.TRANS64.TRYWAIT P2, [UR15], R12 ;  /* 0x0000000cff0075a7 */ /* 0x000f6c000804110f */
[----:B------:R-:W0:Y:S08]  /*2310*/  MUFU.EX2 R40, R11 ;  /* 0x0000000b00287308 */ /* 0x000e300000000800 */
[----:B------:R-:W0:Y:S08]  /*2320*/  MUFU.EX2 R10, R10 ;  /* 0x0000000a000a7308 */ /* 0x000e300000000800 */
[----:B------:R0:W-:Y:S08]  /*2330*/  MUFU.EX2 R42, R14 ;  /* 0x0000000e002a7308 */ /* 0x0001f00000000800 */
[----:B------:R4:W1:Y:S01]  /*2340*/  MUFU.EX2 R43, R13 ;  /* 0x0000000d002b7308 */ /* 0x0008620000000800 */
[----:B0-----:R-:W-:-:S04]  /*2350*/  FADD R14, R6, R39 ;  /* 0x00000027060e7221 */ /* 0x001fc80000000000 */
[----:B--2---:R-:W-:-:S03]  /*2360*/  FADD R14, R9, R14 ;  /* 0x0000000e090e7221 */ /* 0x004fc60000000000 */
[----:B------:R-:W0:Y:S01]  /*2370*/  MUFU.EX2 R11, R15 ;  /* 0x0000000f000b7308 */ /* 0x000e220000000800 */
[----:B----4-:R-:W-:-:S04]  /*2380*/  FADD R13, R7, R14 ;  /* 0x0000000e070d7221 */ /* 0x010fc80000000000 */
[----:B------:R-:W-:-:S03]  /*2390*/  FADD R13, R40, R13 ;  /* 0x0000000d280d7221 */ /* 0x000fc60000000000 */
[----:B------:R-:W2:Y:S01]  /*23a0*/  MUFU.EX2 R44, R16 ;  /* 0x00000010002c7308 */ /* 0x000ea20000000800 */
[----:B------:R-:W-:-:S04]  /*23b0*/  FADD R14, R10, R13 ;  /* 0x0000000d0a0e7221 */ /* 0x000fc80000000000 */
[----:B-1----:R-:W-:-:S03]  /*23c0*/  FADD R13, R43, R14 ;  /* 0x0000000e2b0d7221 */ /* 0x002fc60000000000 */
[----:B------:R-:W1:Y:S01]  /*23d0*/  MUFU.EX2 R47, R17 ;  /* 0x00000011002f7308 */ /* 0x000e620000000800 */
[----:B------:R-:W-:-:S04]  /*23e0*/  FADD R14, R42, R13 ;  /* 0x0000000d2a0e7221 */ /* 0x000fc80000000000 */
[----:B0-----:R-:W-:-:S03]  /*23f0*/  FADD R13, R11, R14 ;  /* 0x0000000e0b0d7221 */ /* 0x001fc60000000000 */
[----:B------:R-:W0:Y:S01]  /*2400*/  MUFU.EX2 R48, R18 ;  /* 0x0000001200307308 */ /* 0x000e220000000800 */
[----:B--2---:R-:W-:-:S07]  /*2410*/  FADD R14, R44, R13 ;  /* 0x0000000d2c0e7221 */ /* 0x004fce0000000000 */
[----:B------:R-:W2:Y:S01]  /*2420*/  MUFU.EX2 R19, R19 ;  /* 0x0000001300137308 */ /* 0x000ea20000000800 */
[----:B-1----:R-:W-:-:S04]  /*2430*/  FADD R13, R47, R14 ;  /* 0x0000000e2f0d7221 */ /* 0x002fc80000000000 */
[----:B0-----:R-:W-:-:S04]  /*2440*/  FADD R14, R48, R13 ;  /* 0x0000000d300e7221 */ /* 0x001fc80000000000 */
[----:B--2---:R-:W-:-:S05]  /*2450*/  FADD R39, R19, R14 ;  /* 0x0000000e13277221 */ /* 0x004fca0000000000 */
[----:B------:R3:W0:Y:S01]  /*2460*/  SHFL.BFLY PT, R38, R39, 0x10, 0x1f ;  /* 0x0e001f0027267f89 */ /* 0x00062200000e0000 */
[----:B-----5:R-:W-:Y:S05]  /*2470*/  @!P2 BRA `(.L_x_15) ;  /* 0x00000010004ca947 */ /* 0x020fea0003800000 */
.L_x_24:
[----:B------:R-:W-:-:S04]  /*2480*/  IMAD.WIDE R52, R3, 0x2, R30 ;  /* 0x0000000203347825 */ /* 0x000fc800078e021e */
[----:B------:R-:W-:Y:S01]  /*2490*/  IMAD.WIDE R50, R3, 0x2, R28 ;  /* 0x0000000203327825 */ /* 0x000fe200078e021c */
[----:B------:R-:W2:Y:S04]  /*24a0*/  LDG.E.U16 R46, desc[UR26][R52.64] ;  /* 0x0000001a342e7981 */ /* 0x000ea8000c1e1500 */
[----:B------:R-:W4:Y:S01]  /*24b0*/  LDG.E.U16 R45, desc[UR26][R50.64] ;  /* 0x0000001a322d7981 */ /* 0x000f22000c1e1500 */
[----:B------:R-:W-:Y:S01]  /*24c0*/  F2FP.F16.F32.PACK_AB R12, R41, R4 ;  /* 0x00000004290c723e */ /* 0x000fe200000000ff */
[----:B------:R-:W-:Y:S01]  /*24d0*/  ULEA UR15, UR30, UR12, 0x3 ;  /* 0x0000000c1e0f7291 */ /* 0x000fe2000f8e18ff */
[----:B------:R-:W-:Y:S01]  /*24e0*/  F2FP.F16.F32.PACK_AB R13, R8, R5 ;  /* 0x00000005080d723e */ /* 0x000fe200000000ff */
[----:B0--3--:R-:W-:Y:S01]  /*24f0*/  FADD R39, R39, R38 ;  /* 0x0000002627277221 */ /* 0x009fe20000000000 */
[----:B------:R-:W-:Y:S01]  /*2500*/  F2FP.F16.F32.PACK_AB R14, R9, R6 ;  /* 0x00000006090e723e */ /* 0x000fe200000000ff */
[----:B------:R-:W-:Y:S01]  /*2510*/  UIADD3 UR15, UPT, UPT, UR15, 0x1c00, URZ ;  /* 0x00001c000f0f7890 */ /* 0x000fe2000fffe0ff */
[----:B------:R-:W-:Y:S01]  /*2520*/  F2FP.F16.F32.PACK_AB R15, R40, R7 ;  /* 0x00000007280f723e */ /* 0x000fe200000000ff */
[----:B------:R-:W-:Y:S01]  /*2530*/  UMOV UR6, UR7 ;  /* 0x0000000700067c82 */ /* 0x000fe20008000000 */
[----:B------:R-:W-:-:S02]  /*2540*/  F2FP.F16.F32.PACK_AB R16, R43, R10 ;  /* 0x0000000a2b10723e */ /* 0x000fc400000000ff */
[----:B------:R-:W-:Y:S02]  /*2550*/  F2FP.F16.F32.PACK_AB R17, R11, R42 ;  /* 0x0000002a0b11723e */ /* 0x000fe400000000ff */
[----:B------:R-:W-:Y:S02]  /*2560*/  F2FP.F16.F32.PACK_AB R18, R47, R44 ;  /* 0x0000002c2f12723e */ /* 0x000fe400000000ff */
[----:B------:R-:W-:-:S04]  /*2570*/  F2FP.F16.F32.PACK_AB R19, R19, R48 ;  /* 0x000000301313723e */ /* 0x000fc800000000ff */
[----:B------:R-:W-:Y:S01]  /*2580*/  STTM.16dp32bit_t0_t15.x8 tmem[UR19], R12 ;  /* 0x0000000c000079ed */ /* 0x000fe20008980013 */
[----:B------:R-:W-:Y:S01]  /*2590*/  STTM.16dp32bit_t16_t31.x8 tmem[UR19+0x8], R12 ;  /* 0x0000080c000079ed */ /* 0x000fe200089a0013 */
[----:B--2---:R0:W-:Y:S04]  /*25a0*/  STS.U16 [R23+UR12+0x1800], R46 ;  /* 0x0018002e17007988 */ /* 0x0041e8000800040c */
[----:B----4-:R0:W-:Y:S01]  /*25b0*/  STS.U16 [R23+UR12+0x1a00], R45 ;  /* 0x001a002d17007988 */ /* 0x0101e2000800040c */
[----:B------:R-:W1:Y:S02]  /*25c0*/  FENCE.VIEW.ASYNC.T ;  /* 0x00000000000073c6 */ /* 0x000e640000000200 */
[----:B-1----:R-:W-:Y:S06]  /*25d0*/  BAR.SYNC.DEFER_BLOCKING 0x0 ;  /* 0x0000000000007b1d */ /* 0x002fec0000010000 */
[----:B------:R-:W1:Y:S01]  /*25e0*/  LDTM.x8 R4, tmem[UR14] ;  /* 0x0000000e000479ee */ /* 0x000e6200081c0000 */
[----:B------:R-:W-:Y:S01]  /*25f0*/  NOP ;  /* 0x0000000000007918 */ /* 0x000fe20000000000 */
        /* <DEDUP_REMOVED lines=8> */
[----:B------:R0:W-:Y:S01]  /*2680*/  STTM.x8 tmem[UR14], R4 ;  /* 0x00000004000079ed */ /* 0x0001e200081c000e */
[----:B------:R-:W1:Y:S02]  /*2690*/  FENCE.VIEW.ASYNC.T ;  /* 0x00000000000073c6 */ /* 0x000e640000000200 */
[----:B-1----:R-:W-:Y:S06]  /*26a0*/  BAR.SYNC.DEFER_BLOCKING 0x0 ;  /* 0x0000000000007b1d */ /* 0x002fec0000010000 */
[----:B------:R1:W-:Y:S06]  /*26b0*/  MEMBAR.ALL.CTA ;  /* 0x0000000000007992 */ /* 0x0003ec0000008000 */
[----:B-1----:R-:W1:Y:S02]  /*26c0*/  FENCE.VIEW.ASYNC.S ;  /* 0x00000000000073c6 */ /* 0x002e640000000000 */
[----:B-1----:R-:W-:Y:S06]  /*26d0*/  BAR.SYNC.DEFER_BLOCKING 0x0 ;  /* 0x0000000000007b1d */ /* 0x002fec0000010000 */
[----:B------:R-:W-:Y:S05]  /*26e0*/  BRA.U UP1, `(.L_x_16) ;  /* 0x0000000101387547 */ /* 0x000fea000b800000 */
[----:B------:R-:W-:Y:S01]  /*26f0*/  UIADD3 UR34, UPT, UPT, UR13, 0x38, URZ ;  /* 0x000000380d227890 */ /* 0x000fe2000fffe0ff */
[----:B------:R-:W-:Y:S01]  /*2700*/  UMOV UR22, UR4 ;  /* 0x0000000400167c82 */ /* 0x000fe20008000000 */
[----:B------:R-:W-:Y:S01]  /*2710*/  UMOV UR23, 0x80004020 ;  /* 0x8000402000177882 */ /* 0x000fe20000000000 */
[----:B------:R-:W-:Y:S01]  /*2720*/  UMOV UR24, 0x0 ;  /* 0x0000000000187882 */ /* 0x000fe20000000000 */
[----:B------:R-:W-:Y:S01]  /*2730*/  UMOV UR25, 0x8040010 ;  /* 0x0804001000197882 */ /* 0x000fe20000000000 */
[----:B------:R-:W-:Y:S01]  /*2740*/  UMOV UR10, UR15 ;  /* 0x0000000f000a7c82 */ /* 0x000fe20008000000 */
[----:B------:R-:W-:Y:S01]  /*2750*/  UMOV UR11, URZ ;  /* 0x000000ff000b7c82 */ /* 0x000fe20008000000 */
[----:B------:R-:W-:Y:S01]  /*2760*/  UMOV UR36, 0x0 ;  /* 0x0000000000247882 */ /* 0x000fe20000000000 */
[----:B------:R-:W-:Y:S01]  /*2770*/  UMOV UR37, 0x8040010 ;  /* 0x0804001000257882 */ /* 0x000fe20000000000 */
[----:B------:R1:W-:Y:S01]  /*2780*/  UTCHMMA tmem[UR17], gdesc[UR22], tmem[UR13], tmem[UR24], idesc[UR25], UPT ;  /* 0x00ff1816110079ea */ /* 0x0003e2000b80000d */
[----:B------:R-:W-:Y:S01]  /*2790*/  UMOV UR7, UR10 ;  /* 0x0000000a00077c82 */ /* 0x000fe20008000000 */
[----:B------:R1:W-:Y:S01]  /*27a0*/  UTCHMMA tmem[UR34], gdesc[UR20], tmem[UR13], tmem[UR36], idesc[UR37], UPT ;  /* 0x00ff2414220079ea */ /* 0x0003e2000b80000d */
[----:B------:R1:W-:Y:S01]  /*27b0*/  UTCBAR [UR7], URZ ;  /* 0x000000ff070073e9 */ /* 0x0003e200080000ff */
[----:B------:R-:W-:-:S02]  /*27c0*/  NOP ;  /* 0x0000000000007918 */ /* 0x000fc40000000000 */
.L_x_16:
[----:B------:R-:W-:Y:S01]  /*27d0*/  UIADD3 UR30, UPT, UPT, UR30, 0x1, URZ ;  /* 0x000000011e1e7890 */ /* 0x000fe2000fffe0ff */
[----:B------:R-:W-:Y:S01]  /*27e0*/  FFMA R25, R36, R25, R39 ;  /* 0x0000001924197223 */ /* 0x000fe20000000027 */
[----:B------:R-:W-:Y:S01]  /*27f0*/  UIADD3 UR8, UPT, UPT, UR8, 0x20, URZ ;  /* 0x0000002008087890 */ /* 0x000fe2000fffe0ff */
[----:B------:R-:W-:Y:S01]  /*2800*/  VIADD R3, R3, UR29 ;  /* 0x0000001d03037c36 */ /* 0x000fe20008000000 */
[----:B------:R-:W-:Y:S01]  /*2810*/  UISETP.GT.AND UP2, UPT, UR30, 0x1, UPT ;  /* 0x000000011e00788c */ /* 0x000fe2000bf44270 */
[----:B------:R-:W-:Y:S01]  /*2820*/  IADD3 R26, PT, PT, R27, R26, RZ ;  /* 0x0000001a1b1a7210 */ /* 0x000fe20007ffe0ff */
[----:B------:R-:W-:Y:S01]  /*2830*/  IMAD.MOV.U32 R39, RZ, RZ, R24 ;  /* 0x000000ffff277224 */ /* 0x000fe200078e0018 */
[----:B------:R-:W-:Y:S01]  /*2840*/  MOV R37, UR6 ;  /* 0x0000000600257c02 */ /* 0x000fe20008000f00 */
[----:B-1----:R-:W-:Y:S02]  /*2850*/  USEL UR7, URZ, 0x1, !UP2 ;  /* 0x00000001ff077887 */ /* 0x002fe4000d000000 */
[----:B------:R-:W-:-:S02]  /*2860*/  USEL UR30, UR30, URZ, !UP2 ;  /* 0x000000ff1e1e7287 */ /* 0x000fc4000d000000 */
[----:B------:R-:W-:Y:S02]  /*2870*/  UISETP.GE.AND UP2, UPT, UR8, UR18, UPT ;  /* 0x000000120800728c */ /* 0x000fe4000bf46270 */
[----:B------:R-:W-:-:S07]  /*2880*/  ULOP3.LUT UR7, UR6, UR7, URZ, 0x3c, !UPT ;  /* 0x0000000706077292 */ /* 0x000fce000f8e3cff */
[----:B------:R-:W-:Y:S05]  /*2890*/  BRA.U !UP2, `(.L_x_17) ;  /* 0xfffffff10adc7547 */ /* 0x000fea000b83ffff */
.L_x_12:
[----:B------:R-:W1:Y:S02]  /*28a0*/  LDCU UR4, c[0x0][0x3f0] ;  /* 0x00007e00ff0477ac */ /* 0x000e640008000800 */
[----:B-1----:R-:W-:-:S09]  /*28b0*/  UISETP.GE.AND UP0, UPT, UR4, 0x1, UPT ;  /* 0x000000010400788c */ /* 0x002fd2000bf06270 */
[----:B------:R-:W-:Y:S05]  /*28c0*/  BRA.U !UP0, `(.L_x_18) ;  /* 0x0000000108107547 */ /* 0x000fea000b800000 */
[----:B------:R-:W-:-:S06]  /*28d0*/  USHF.L.U32 UR6, UR6, 0x1f, URZ ;  /* 0x0000001f06067899 */ /* 0x000fcc00080006ff */
[----:B------:R-:W-:-:S04]  /*28e0*/  MOV R3, UR6 ;  /* 0x0000000600037c02 */ /* 0x000fc80008000f00 */
[----:B------:R-:W1:Y:S02]  /*28f0*/  SYNCS.PHASECHK.TRANS64.TRYWAIT P2, [UR15], R3 ;  /* 0x00000003ff0075a7 */ /* 0x000e64000804110f */
[----:B-1----:R-:W-:Y:S05]  /*2900*/  @!P2 BRA `(.L_x_19) ;  /* 0x0000000c0034a947 */ /* 0x002fea0003800000 */
.L_x_18:
[----:B------:R-:W-:Y:S01]  /*2910*/  BAR.SYNC.DEFER_BLOCKING 0x0 ;  /* 0x0000000000007b1d */ /* 0x000fe20000010000 */
[----:B------:R-:W-:Y:S02]  /*2920*/  FSETP.GEU.AND P2, PT, R25, 1.175494350822287508e-38, PT ;  /* 0x008000001900780b */ /* 0x000fe40003f4e000 */
[C---:B------:R-:W-:Y:S02]  /*2930*/  SHF.L.U32 R14, R0.reuse, 0x2, RZ ;  /* 0x00000002000e7819 */ /* 0x040fe400000006ff */
[----:B------:R-:W-:Y:S01]  /*2940*/  LOP3.LUT R3, R0, 0x18, RZ, 0xc0, !PT ;  /* 0x0000001800037812 */ /* 0x000fe200078ec0ff */
[----:B------:R-:W1:Y:S01]  /*2950*/  LDCU.64 UR4, c[0x0][0x3e0] ;  /* 0x00007c00ff0477ac */ /* 0x000e620008000a00 */
[----:B------:R-:W-:Y:S02]  /*2960*/  LOP3.LUT R26, R14, 0x180, RZ, 0xc0, !PT ;  /* 0x000001800e1a7812 */ /* 0x000fe400078ec0ff */
[----:B------:R-:W-:Y:S02]  /*2970*/  FSEL R14, RZ, -23, P2 ;  /* 0xc1b80000ff0e7808 */ /* 0x000fe40001000000 */
[----:B------:R-:W-:-:S02]  /*2980*/  SHF.L.U32 R13, R0, 0x4, RZ ;  /* 0x00000004000d7819 */ /* 0x000fc400000006ff */
[----:B------:R-:W-:Y:S02]  /*2990*/  LEA R28, R3, UR12, 0x6 ;  /* 0x0000000c031c7c11 */ /* 0x000fe4000f8e30ff */
[----:B------:R-:W-:-:S03]  /*29a0*/  LOP3.LUT R15, R13, 0x70, RZ, 0xc0, !PT ;  /* 0x000000700d0f7812 */ /* 0x000fc600078ec0ff */
[----:B------:R-:W-:-:S04]  /*29b0*/  IMAD R16, R3, 0x40, R28 ;  /* 0x0000004003107824 */ /* 0x000fc800078e021c */
[----:B------:R-:W-:Y:S01]  /*29c0*/  IMAD.IADD R17, R15, 0x1, R16 ;  /* 0x000000010f117824 */ /* 0x000fe200078e0210 */
[----:B------:R-:W-:Y:S01]  /*29d0*/  LOP3.LUT R15, R13, 0x870, RZ, 0xc0, !PT ;  /* 0x000008700d0f7812 */ /* 0x000fe200078ec0ff */
[----:B------:R-:W3:Y:S02]  /*29e0*/  @!P1 SYNCS.CCTL.IV [UR12+0x1c00] ;  /* 0x001c0000ff0099b1 */ /* 0x000ee4000800000c */
[----:B---3--:R-:W-:Y:S01]  /*29f0*/  BAR.SYNC.DEFER_BLOCKING 0x0 ;  /* 0x0000000000007b1d */ /* 0x008fe20000010000 */
[----:B------:R-:W-:Y:S01]  /*2a00*/  LOP3.LUT R16, R0, 0xe0, RZ, 0xc0, !PT ;  /* 0x000000e000107812 */ /* 0x000fe200078ec0ff */
[----:B-1----:R-:W-:Y:S01]  /*2a10*/  UIMAD UR4, UR9, UR4, URZ ;  /* 0x00000004090472a4 */ /* 0x002fe2000f8e02ff */
[----:B------:R-:W-:Y:S01]  /*2a20*/  IADD3 R15, PT, PT, R26, R28, R15 ;  /* 0x0000001c1a0f7210 */ /* 0x000fe20007ffe00f */
[----:B------:R-:W-:Y:S01]  /*2a30*/  HFMA2 R26, -RZ, RZ, 1.443359375, -0.2030029296875 ;  /* 0x3dc6b27fff1a7431 */ /* 0x000fe200000001ff */
[----:B------:R-:W-:Y:S01]  /*2a40*/  LEA R16, R16, R17, 0x2 ;  /* 0x0000001110107211 */ /* 0x000fe200078e10ff */
[----:B------:R-:W-:Y:S01]  /*2a50*/  USHF.L.U32 UR6, UR4, 0x1, URZ ;  /* 0x0000000104067899 */ /* 0x000fe200080006ff */
[----:B------:R-:W1:Y:S02]  /*2a60*/  @!P1 SYNCS.CCTL.IV [UR12+0x1c08] ;  /* 0x001c0800ff0099b1 */ /* 0x000e64000800000c */
[----:B-1----:R1:W-:Y:S01]  /*2a70*/  STSM.16.M88 [R2], R25 ;  /* 0x0000001902007844 */ /* 0x0023e20000000000 */
[----:B------:R-:W-:Y:S01]  /*2a80*/  BAR.SYNC.DEFER_BLOCKING 0x0 ;  /* 0x0000000000007b1d */ /* 0x000fe20000010000 */
[----:B-1----:R-:W-:-:S05]  /*2a90*/  @!P2 FMUL R25, R25, 8388608 ;  /* 0x4b0000001919a820 */ /* 0x002fca0000400000 */
[----:B0-2---:R-:W0:Y:S01]  /*2aa0*/  LDTM.x8 R4, tmem[UR14] ;  /* 0x0000000e000479ee */ /* 0x005e2200081c0000 */
[----:B------:R-:W-:-:S04]  /*2ab0*/  IADD3 R3, PT, PT, R25, -0x3f3504f3, RZ ;  /* 0xc0cafb0d19037810 */ /* 0x000fc80007ffe0ff */
[----:B------:R-:W-:-:S04]  /*2ac0*/  LOP3.LUT R18, R3, 0xff800000, RZ, 0xc0, !PT ;  /* 0xff80000003127812 */ /* 0x000fc800078ec0ff */
[----:B------:R-:W-:Y:S01]  /*2ad0*/  I2FP.F32.S32 R3, R18 ;  /* 0x0000001200037245 */ /* 0x000fe20000201400 */
[----:B------:R-:W-:Y:S01]  /*2ae0*/  IMAD.IADD R17, R25, 0x1, -R18 ;  /* 0x0000000119117824 */ /* 0x000fe200078e0a12 */
[----:B------:R-:W1:Y:S03]  /*2af0*/  LDSM.16.M88 R12, [R22+UR12] ;  /* 0x0000000c160c783b */ /* 0x000e660008000000 */
[----:B------:R-:W-:Y:S01]  /*2b00*/  FADD R17, R17, -1 ;  /* 0xbf80000011117421 */ /* 0x000fe20000000000 */
[----:B------:R-:W-:Y:S01]  /*2b10*/  NOP ;  /* 0x0000000000007918 */ /* 0x000fe20000000000 */
[----:B------:R-:W-:Y:S02]  /*2b20*/  FFMA.FTZ R14, R3, 1.1920928955078125e-07, R14 ;  /* 0x34000000030e7823 */ /* 0x000fe4000001000e */
[C---:B------:R-:W-:Y:S01]  /*2b30*/  FFMA.FTZ R18, R17.reuse, R26, -0.16845393180847167969 ;  /* 0xbe2c7f3011127423 */ /* 0x040fe2000001001a */
[----:B------:R-:W2:Y:S03]  /*2b40*/  LDC R3, c[0x0][0x3e8] ;  /* 0x0000fa00ff037b82 */ /* 0x000ea60000000800 */
[----:B------:R-:W-:-:S04]  /*2b50*/  FFMA.FTZ R18, R17, R18, 0.1716887056827545166 ;  /* 0x3e2fcf2a11127423 */ /* 0x000fc80000010012 */
[----:B------:R-:W-:-:S04]  /*2b60*/  FFMA.FTZ R18, R17, R18, -0.17900948226451873779 ;  /* 0xbe374e4311127423 */ /* 0x000fc80000010012 */
[----:B------:R-:W-:-:S04]  /*2b70*/  FFMA.FTZ R18, R17, R18, 0.20512372255325317383 ;  /* 0x3e520bf411127423 */ /* 0x000fc80000010012 */
[----:B------:R-:W-:-:S04]  /*2b80*/  FFMA.FTZ R18, R17, R18, -0.24046532809734344482 ;  /* 0xbe763c8b11127423 */ /* 0x000fc80000010012 */
[----:B------:R-:W-:-:S04]  /*2b90*/  FFMA.FTZ R18, R17, R18, 0.28857114911079406738 ;  /* 0x3e93bf9911127423 */ /* 0x000fc80000010012 */
[----:B------:R-:W-:-:S04]  /*2ba0*/  FFMA.FTZ R18, R17, R18, -0.36067417263984680176 ;  /* 0xbeb8aa4911127423 */ /* 0x000fc80000010012 */
[----:B------:R-:W-:-:S04]  /*2bb0*/  FFMA.FTZ R18, R17, R18, 0.48089820146560668945 ;  /* 0x3ef6384a11127423 */ /* 0x000fc80000010012 */
[C---:B------:R-:W-:Y:S01]  /*2bc0*/  FFMA.FTZ R18, R17.reuse, R18, -0.72134751081466674805 ;  /* 0xbf38aa3b11127423 */ /* 0x040fe20000010012 */
[----:B0-----:R-:W-:Y:S01]  /*2bd0*/  BAR.SYNC.DEFER_BLOCKING 0x0 ;  /* 0x0000000000007b1d */ /* 0x001fe20000010000 */
[C---:B-1----:R-:W-:Y:S02]  /*2be0*/  FSETP.GT.AND P1, PT, |R12|.reuse, 8.50705917302346158658e+37, PT ;  /* 0x7e8000000c00780b */ /* 0x042fe40003f24200 */
[----:B------:R-:W-:Y:S01]  /*2bf0*/  FMUL R18, R17, R18 ;  /* 0x0000001211127220 */ /* 0x000fe20000400000 */
[----:B------:R-:W-:-:S03]  /*2c00*/  FSETP.GEU.AND P2, PT, |R12|, 1.175494350822287508e-38, PT ;  /* 0x008000000c00780b */ /* 0x000fc60003f4e200 */
[----:B------:R-:W-:-:S04]  /*2c10*/  FMUL R18, R17, R18 ;  /* 0x0000001211127220 */ /* 0x000fc80000400000 */
[----:B------:R-:W-:-:S03]  /*2c20*/  FFMA.FTZ R17, R17, 1.4426950216293334961, R18 ;  /* 0x3fb8aa3b11117823 */ /* 0x000fc60000010012 */
[----:B------:R-:W-:Y:S01]  /*2c30*/  @P1 FMUL R12, R12, 0.25 ;  /* 0x3e8000000c0c1820 */ /* 0x000fe20000400000 */
[----:B------:R-:W-:Y:S01]  /*2c40*/  @P1 FMUL R6, R6, 0.25 ;  /* 0x3e80000006061820 */ /* 0x000fe20000400000 */
[----:B------:R-:W-:Y:S01]  /*2c50*/  @P1 FMUL R7, R7, 0.25 ;  /* 0x3e80000007071820 */ /* 0x000fe20000400000 */
[----:B------:R-:W-:Y:S01]  /*2c60*/  @P1 FMUL R4, R4, 0.25 ;  /* 0x3e80000004041820 */ /* 0x000fe20000400000 */
[----:B------:R-:W-:Y:S01]  /*2c70*/  @!P2 FMUL R12, R12, 16777216 ;  /* 0x4b8000000c0ca820 */ /* 0x000fe20000400000 */
[----:B------:R-:W-:Y:S01]  /*2c80*/  @P1 FMUL R5, R5, 0.25 ;  /* 0x3e80000005051820 */ /* 0x000fe20000400000 */
[----:B------:R-:W-:Y:S01]  /*2c90*/  @P1 FMUL R8, R8, 0.25 ;  /* 0x3e80000008081820 */ /* 0x000fe20000400000 */
[----:B------:R-:W-:Y:S01]  /*2ca0*/  @P1 FMUL R9, R9, 0.25 ;  /* 0x3e80000009091820 */ /* 0x000fe20000400000 */
[----:B------:R-:W-:Y:S01]  /*2cb0*/  @P1 FMUL R10, R10, 0.25 ;  /* 0x3e8000000a0a1820 */ /* 0x000fe20000400000 */
[----:B------:R-:W-:Y:S01]  /*2cc0*/  @P1 FMUL R11, R11, 0.25 ;  /* 0x3e8000000b0b1820 */ /* 0x000fe20000400000 */
[----:B------:R-:W0:Y:S01]  /*2cd0*/  MUFU.RCP R12, R12 ;  /* 0x0000000c000c7308 */ /* 0x000e220000001000 */
[----:B------:R-:W-:Y:S01]  /*2ce0*/  @!P2 FMUL R6, R6, 16777216 ;  /* 0x4b8000000606a820 */ /* 0x000fe20000400000 */
[----:B------:R-:W-:Y:S01]  /*2cf0*/  @!P2 FMUL R7, R7, 16777216 ;  /* 0x4b8000000707a820 */ /* 0x000fe20000400000 */
[----:B------:R-:W-:Y:S01]  /*2d00*/  @!P2 FMUL R4, R4, 16777216 ;  /* 0x4b8000000404a820 */ /* 0x000fe20000400000 */
[----:B------:R-:W-:Y:S01]  /*2d10*/  @!P2 FMUL R5, R5, 16777216 ;  /* 0x4b8000000505a820 */ /* 0x000fe20000400000 */
[----:B------:R-:W-:Y:S01]  /*2d20*/  @!P2 FMUL R8, R8, 16777216 ;  /* 0x4b8000000808a820 */ /* 0x000fe20000400000 */
[----:B------:R-:W-:Y:S01]  /*2d30*/  @!P2 FMUL R9, R9, 16777216 ;  /* 0x4b8000000909a820 */ /* 0x000fe20000400000 */
[----:B------:R-:W-:Y:S01]  /*2d40*/  @!P2 FMUL R10, R10, 16777216 ;  /* 0x4b8000000a0aa820 */ /* 0x000fe20000400000 */
[----:B------:R-:W-:Y:S01]  /*2d50*/  @!P2 FMUL R11, R11, 16777216 ;  /* 0x4b8000000b0ba820 */ /* 0x000fe20000400000 */
[----:B------:R-:W-:Y:S01]  /*2d60*/  ISETP.GE.U32.AND P1, PT, R25, 0x7f800000, PT ;  /* 0x7f8000001900780c */ /* 0x000fe20003f26070 */
[----:B------:R-:W-:Y:S01]  /*2d70*/  FADD R14, R14, R17 ;  /* 0x000000110e0e7221 */ /* 0x000fe20000000000 */
[----:B------:R-:W-:Y:S01]  /*2d80*/  IMAD R17, R20, UR5, RZ ;  /* 0x0000000514117c24 */ /* 0x000fe2000f8e02ff */
[----:B------:R-:W-:Y:S01]  /*2d90*/  UIMAD.WIDE UR4, UR4, 0x2, URZ ;  /* 0x00000002040478a5 */ /* 0x000fe2000f8e02ff */
[C---:B0-----:R-:W-:Y:S01]  /*2da0*/  FMUL R13, R12.reuse, R6 ;  /* 0x000000060c0d7220 */ /* 0x041fe20000400000 */
[C---:B------:R-:W-:Y:S01]  /*2db0*/  FMUL R6, R12.reuse, R7 ;  /* 0x000000070c067220 */ /* 0x040fe20000400000 */
[C---:B------:R-:W-:Y:S01]  /*2dc0*/  FMUL R4, R12.reuse, R4 ;  /* 0x000000040c047220 */ /* 0x040fe20000400000 */
[C---:B------:R-:W-:Y:S01]  /*2dd0*/  FMUL R5, R12.reuse, R5 ;  /* 0x000000050c057220 */ /* 0x040fe20000400000 */
[C---:B------:R-:W-:Y:S01]  /*2de0*/  FMUL R7, R12.reuse, R8 ;  /* 0x000000080c077220 */ /* 0x040fe20000400000 */
[C---:B------:R-:W-:Y:S01]  /*2df0*/  FMUL R19, R12.reuse, R9 ;  /* 0x000000090c137220 */ /* 0x040fe20000400000 */
[C---:B------:R-:W-:Y:S01]  /*2e00*/  FMUL R10, R12.reuse, R10 ;  /* 0x0000000a0c0a7220 */ /* 0x040fe20000400000 */
[----:B------:R-:W-:Y:S01]  /*2e10*/  FMUL R26, R12, R11 ;  /* 0x0000000b0c1a7220 */ /* 0x000fe20000400000 */
[----:B------:R-:W-:-:S02]  /*2e20*/  F2FP.F16.F32.PACK_AB R8, R13, R4 ;  /* 0x000000040d08723e */ /* 0x000fc400000000ff */
[----:B------:R-:W0:Y:S01]  /*2e30*/  LDCU UR4, c[0x0][0x3ec] ;  /* 0x00007d80ff0477ac */ /* 0x000e220008000800 */
[----:B------:R-:W-:Y:S01]  /*2e40*/  F2FP.F16.F32.PACK_AB R9, R6, R5 ;  /* 0x000000050609723e */ /* 0x000fe200000000ff */
[----:B------:R-:W1:Y:S01]  /*2e50*/  LDC.64 R12, c[0x0][0x398] ;  /* 0x0000e600ff0c7b82 */ /* 0x000e620000000a00 */
[----:B------:R-:W-:Y:S02]  /*2e60*/  F2FP.F16.F32.PACK_AB R10, R10, R7 ;  /* 0x000000070a0a723e */ /* 0x000fe400000000ff */
[----:B------:R-:W-:Y:S02]  /*2e70*/  F2FP.F16.F32.PACK_AB R11, R26, R19 ;  /* 0x000000131a0b723e */ /* 0x000fe400000000ff */
[----:B------:R-:W-:Y:S02]  /*2e80*/  SHF.R.U32.HI R26, RZ, 0x7, R0 ;  /* 0x00000007ff1a7819 */ /* 0x000fe40000011600 */
[----:B------:R-:W-:Y:S01]  /*2e90*/  @P1 MOV R28, 0x7f800000 ;  /* 0x7f800000001c1802 */ /* 0x000fe20000000f00 */
[----:B------:R3:W-:Y:S01]  /*2ea0*/  STSM.16.M88.4 [R15], R8 ;  /* 0x000000080f007844 */ /* 0x0007e20000000200 */
[----:B------:R-:W-:-:S02]  /*2eb0*/  SGXT.U32 R26, R26, 0x1 ;  /* 0x000000011a1a781a */ /* 0x000fc40000000000 */
[----:B------:R-:W-:Y:S01]  /*2ec0*/  LOP3.LUT R0, R0, 0xff, RZ, 0xc0, !PT ;  /* 0x000000ff00007812 */ /* 0x000fe200078ec0ff */
[----:B------:R-:W-:Y:S01]  /*2ed0*/  BAR.SYNC.DEFER_BLOCKING 0x0 ;  /* 0x0000000000007b1d */ /* 0x000fe20000010000 */
[C---:B------:R-:W-:Y:S01]  /*2ee0*/  @P1 FFMA.FTZ R14, R25.reuse, R28, +INF ;  /* 0x7f800000190e1423 */ /* 0x040fe2000001001c */
[----:B--2---:R-:W-:Y:S01]  /*2ef0*/  IMAD R18, R26, R3, RZ ;  /* 0x000000031a127224 */ /* 0x004fe200078e02ff */
[----:B------:R-:W-:Y:S01]  /*2f00*/  FSETP.NEU.AND P1, PT, R25, RZ, PT ;  /* 0x000000ff1900720b */ /* 0x000fe20003f2d000 */
[----:B0-----:R-:W-:-:S03]  /*2f10*/  UIMAD UR4, UR9, UR4, URZ ;  /* 0x00000004090472a4 */ /* 0x001fc6000f8e02ff */
[----:B------:R-:W-:Y:S02]  /*2f20*/  LEA R26, R3, R18, 0x1 ;  /* 0x00000012031a7211 */ /* 0x000fe400078e08ff */
[C---:B---3--:R-:W-:Y:S01]  /*2f30*/  SHF.L.U32 R9, R17.reuse, 0x1, RZ ;  /* 0x0000000111097819 */ /* 0x048fe200000006ff */
[----:B------:R-:W-:-:S03]  /*2f40*/  IMAD.HI R8, R17, 0x2, RZ ;  /* 0x0000000211087827 */ /* 0x000fc600078e02ff */
[----:B-1----:R-:W-:Y:S01]  /*2f50*/  IADD3 R27, P2, P3, R9, UR6, R12 ;  /* 0x00000006091b7c10 */ /* 0x002fe2000fb5e00c */
[----:B------:R-:W-:Y:S01]  /*2f60*/  USHF.L.U32 UR6, UR4, 0x2, URZ ;  /* 0x0000000204067899 */ /* 0x000fe200080006ff */
[----:B------:R-:W-:Y:S02]  /*2f70*/  FSEL R9, R14, -INF , P1 ;  /* 0xff8000000e097808 */ /* 0x000fe40000800000 */
[----:B------:R-:W-:Y:S01]  /*2f80*/  IADD3.X R23, PT, PT, R8, UR5, R13, P2, P3 ;  /* 0x0000000508177c10 */ /* 0x000fe200097e640d */
[----:B------:R-:W-:Y:S01]  /*2f90*/  UIMAD.WIDE UR4, UR4, 0x4, URZ ;  /* 0x00000004040478a5 */ /* 0x000fe2000f8e02ff */
[-C--:B------:R-:W-:Y:S01]  /*2fa0*/  LEA R8, P1, R18, R27.reuse, 0x1 ;  /* 0x0000001b12087211 */ /* 0x080fe200078208ff */
[----:B------:R-:W-:Y:S01]  /*2fb0*/  FFMA R21, R9, 0.69314718246459960938, R24 ;  /* 0x3f31721809157823 */ /* 0x000fe20000000018 */
[----:B------:R0:W1:Y:S01]  /*2fc0*/  LDSM.16.M88.4 R4, [R16] ;  /* 0x000000001004783b */ /* 0x0000620000000200 */
[----:B------:R-:W-:Y:S02]  /*2fd0*/  LEA R10, P2, R26, R27, 0x1 ;  /* 0x0000001b1a0a7211 */ /* 0x000fe400078408ff */
[----:B------:R-:W-:-:S02]  /*2fe0*/  LEA.HI.X.SX32 R9, R18, R23, 0x1, P1 ;  /* 0x0000001712097211 */ /* 0x000fc400008f0eff */
[----:B------:R-:W-:Y:S01]  /*2ff0*/  LEA.HI.X.SX32 R11, R26, R23, 0x1, P2 ;  /* 0x000000171a0b7211 */ /* 0x000fe200010f0eff */
[----:B0-----:R-:W-:-:S05]  /*3000*/  IMAD R16, R3, 0x2, R26 ;  /* 0x0000000203107824 */ /* 0x001fca00078e021a */
[C---:B------:R-:W-:Y:S02]  /*3010*/  LEA R28, R3.reuse, R16, 0x1 ;  /* 0x00000010031c7211 */ /* 0x040fe400078e08ff */
[-C--:B------:R-:W-:Y:S02]  /*3020*/  LEA R14, P1, R16, R27.reuse, 0x1 ;  /* 0x0000001b100e7211 */ /* 0x080fe400078208ff */
[C---:B------:R-:W-:Y:S02]  /*3030*/  LEA R30, R3.reuse, R28, 0x1 ;  /* 0x0000001c031e7211 */ /* 0x040fe400078e08ff */
[----:B------:R-:W-:Y:S02]  /*3040*/  LEA R12, P3, R28, R27, 0x1 ;  /* 0x0000001b1c0c7211 */ /* 0x000fe400078608ff */
[----:B------:R-:W-:Y:S02]  /*3050*/  LEA R32, R3, R30, 0x1 ;  /* 0x0000001e03207211 */ /* 0x000fe400078e08ff */
[----:B------:R-:W-:-:S02]  /*3060*/  LEA.HI.X.SX32 R15, R16, R23, 0x1, P1 ;  /* 0x00000017100f7211 */ /* 0x000fc400008f0eff */
[----:B------:R-:W-:Y:S01]  /*3070*/  LEA.HI.X.SX32 R13, R28, R23, 0x1, P3 ;  /* 0x000000171c0d7211 */ /* 0x000fe200018f0eff */
[C---:B------:R-:W-:Y:S01]  /*3080*/  IMAD R34, R3.reuse, 0x2, R32 ;  /* 0x0000000203227824 */ /* 0x040fe200078e0220 */
[-C--:B------:R-:W-:Y:S02]  /*3090*/  LEA R24, P1, R30, R27.reuse, 0x1 ;  /* 0x0000001b1e187211 */ /* 0x080fe400078208ff */
[-C--:B------:R-:W-:Y:S02]  /*30a0*/  LEA R16, P2, R32, R27.reuse, 0x1 ;  /* 0x0000001b20107211 */ /* 0x080fe400078408ff */
[----:B------:R-:W-:Y:S02]  /*30b0*/  LEA R3, R3, R34, 0x1 ;  /* 0x0000002203037211 */ /* 0x000fe400078e08ff */
[-C--:B------:R-:W-:Y:S02]  /*30c0*/  LEA R18, P3, R34, R27.reuse, 0x1 ;  /* 0x0000001b22127211 */ /* 0x080fe400078608ff */
[----:B------:R-:W-:-:S02]  /*30d0*/  LEA R26, P4, R3, R27, 0x1 ;  /* 0x0000001b031a7211 */ /* 0x000fc400078808ff */
[-C--:B------:R-:W-:Y:S02]  /*30e0*/  LEA.HI.X.SX32 R25, R30, R23.reuse, 0x1, P1 ;  /* 0x000000171e197211 */ /* 0x080fe400008f0eff */
[-C--:B------:R-:W-:Y:S01]  /*30f0*/  LEA.HI.X.SX32 R27, R3, R23.reuse, 0x1, P4 ;  /* 0x00000017031b7211 */ /* 0x080fe200020f0eff */
[----:B-1----:R0:W-:Y:S01]  /*3100*/  STG.E.U16 desc[UR26][R8.64], R4 ;  /* 0x0000000408007986 */ /* 0x0021e2000c10151a */
[----:B------:R-:W-:Y:S02]  /*3110*/  PRMT R3, R4, 0x7632, R3 ;  /* 0x0000763204037816 */ /* 0x000fe40000000003 */
[-C--:B------:R-:W-:Y:S02]  /*3120*/  LEA.HI.X.SX32 R17, R32, R23.reuse, 0x1, P2 ;  /* 0x0000001720117211 */ /* 0x080fe400010f0eff */
[----:B------:R-:W-:Y:S01]  /*3130*/  LEA.HI.X.SX32 R19, R34, R23, 0x1, P3 ;  /* 0x0000001722137211 */ /* 0x000fe200018f0eff */
[----:B------:R1:W-:Y:S01]  /*3140*/  STG.E.U16 desc[UR26][R10.64], R3 ;  /* 0x000000030a007986 */ /* 0x0003e2000c10151a */
[----:B------:R-:W-:-:S03]  /*3150*/  ISETP.GE.U32.AND P1, PT, R0, 0x80, PT ;  /* 0x000000800000780c */ /* 0x000fc60003f26070 */
[----:B------:R-:W-:Y:S01]  /*3160*/  STG.E.U16 desc[UR26][R14.64], R5 ;  /* 0x000000050e007986 */ /* 0x000fe2000c10151a */
[----:B0-----:R-:W-:-:S05]  /*3170*/  PRMT R9, R5, 0x7632, R9 ;  /* 0x0000763205097816 */ /* 0x001fca0000000009 */
[----:B------:R0:W-:Y:S01]  /*3180*/  STG.E.U16 desc[UR26][R12.64], R9 ;  /* 0x000000090c007986 */ /* 0x0001e2000c10151a */
[----:B-1----:R-:W-:Y:S02]  /*3190*/  PRMT R11, R6, 0x7632, R11 ;  /* 0x00007632060b7816 */ /* 0x002fe4000000000b */
[C---:B------:R-:W-:Y:S01]  /*31a0*/  SHF.L.U32 R3, R20.reuse, 0x2, RZ ;  /* 0x0000000214037819 */ /* 0x040fe200000006ff */
[----:B------:R-:W-:Y:S01]  /*31b0*/  STG.E.U16 desc[UR26][R24.64], R6 ;  /* 0x0000000618007986 */ /* 0x000fe2000c10151a */
[----:B------:R-:W-:-:S03]  /*31c0*/  IMAD.HI R20, R20, 0x4, RZ ;  /* 0x0000000414147827 */ /* 0x000fc600078e02ff */
[----:B------:R-:W-:Y:S01]  /*31d0*/  STG.E.U16 desc[UR26][R16.64], R11 ;  /* 0x0000000b10007986 */ /* 0x000fe2000c10151a */
[----:B0-----:R-:W-:-:S03]  /*31e0*/  PRMT R13, R7, 0x7632, R13 ;  /* 0x00007632070d7816 */ /* 0x001fc6000000000d */
[----:B------:R-:W-:Y:S01]  /*31f0*/  STG.E.U16 desc[UR26][R18.64], R7 ;  /* 0x0000000712007986 */ /* 0x000fe2000c10151a */
[----:B------:R-:W0:Y:S03]  /*3200*/  LDC.64 R8, c[0x0][0x3a0] ;  /* 0x0000e800ff087b82 */ /* 0x000e260000000a00 */
[----:B------:R-:W-:Y:S05]  /*3210*/  STG.E.U16 desc[UR26][R26.64], R13 ;  /* 0x0000000d1a007986 */ /* 0x000fea000c10151a */
[----:B------:R-:W-:Y:S06]  /*3220*/  BAR.SYNC.DEFER_BLOCKING 0x0 ;  /* 0x0000000000007b1d */ /* 0x000fec0000010000 */
[----:B------:R0:W-:Y:S02]  /*3230*/  STSM.16.M88 [R2], R21 ;  /* 0x0000001502007844 */ /* 0x0001e40000000000 */
[----:B------:R-:W-:Y:S01]  /*3240*/  BAR.SYNC.DEFER_BLOCKING 0x0 ;  /* 0x0000000000007b1d */ /* 0x000fe20000010000 */
[----:B0-----:R-:W-:-:S04]  /*3250*/  IADD3 R2, P2, P3, R3, UR6, R8 ;  /* 0x0000000603027c10 */ /* 0x001fc8000fb5e008 */
[----:B------:R-:W-:Y:S01]  /*3260*/  IADD3.X R3, PT, PT, R20, UR5, R9, P2, P3 ;  /* 0x0000000514037c10 */ /* 0x000fe200097e6409 */
[----:B------:R-:W0:Y:S04]  /*3270*/  LDSM.16.M88 R5, [R22+UR12] ;  /* 0x0000000c1605783b */ /* 0x000e280008000000 */
[----:B0-----:R0:W-:Y:S01]  /*3280*/  @!P1 STG.E desc[UR26][R2.64], R5 ;  /* 0x0000000502009986 */ /* 0x0011e2000c10191a */
[----:B------:R-:W-:Y:S06]  /*3290*/  BAR.SYNC.DEFER_BLOCKING 0x0 ;  /* 0x0000000000007b1d */ /* 0x000fec0000010000 */
[----:B------:R-:W-:Y:S05]  /*32a0*/  @P0 BRA `(.L_x_20) ;  /* 0x0000000000a00947 */ /* 0x000fea0003800000 */
[----:B------:R-:W1:Y:S01]  /*32b0*/  S2UR UR5, SR_CgaCtaId ;  /* 0x00000000000579c3 */ /* 0x000e620000008800 */
[----:B------:R-:W-:Y:S01]  /*32c0*/  NOP ;  /* 0x0000000000007918 */ /* 0x000fe20000000000 */
[----:B------:R-:W-:Y:S01]  /*32d0*/  UMOV UR4, 0x50 ;  /* 0x0000005000047882 */ /* 0x000fe20000000000 */
[----:B------:R-:W-:Y:S01]  /*32e0*/  MOV R0, UR13 ;  /* 0x0000000d00007c02 */ /* 0x000fe20008000f00 */
[----:B0-----:R-:W-:Y:S01]  /*32f0*/  IMAD.MOV.U32 R3, RZ, RZ, 0x3 ;  /* 0x00000003ff037424 */ /* 0x001fe200078e00ff */
[----:B------:R-:W-:Y:S02]  /*3300*/  MOV R7, 0x1 ;  /* 0x0000000100077802 */ /* 0x000fe40000000f00 */
[----:B------:R-:W-:-:S04]  /*3310*/  LOP3.LUT R0, R0, 0xffff, RZ, 0xc0, !PT ;  /* 0x0000ffff00007812 */ /* 0x000fc800078ec0ff */
[----:B------:R-:W-:-:S04]  /*3320*/  SHF.R.U32.HI R0, RZ, 0x5, R0 ;  /* 0x00000005ff007819 */ /* 0x000fc80000011600 */
[----:B------:R-:W-:Y:S02]  /*3330*/  IADD3 R2, PT, PT, R0, 0x10, RZ ;  /* 0x0000001000027810 */ /* 0x000fe40007ffe0ff */
[----:B------:R-:W-:Y:S01]  /*3340*/  SHF.L.U32 R0, R3, R0, RZ ;  /* 0x0000000003007219 */ /* 0x000fe200000006ff */
[----:B-1----:R-:W-:Y:S01]  /*3350*/  ULEA UR6, UR5, UR4, 0x18 ;  /* 0x0000000405067291 */ /* 0x002fe2000f8ec0ff */
[----:B------:R-:W-:-:S04]  /*3360*/  SHF.L.U32 R3, R7, R2, RZ ;  /* 0x0000000207037219 */ /* 0x000fc800000006ff */
[----:B------:R-:W-:-:S04]  /*3370*/  LOP3.LUT R0, R3, R0, RZ, 0xfc, !PT ;  /* 0x0000000003007212 */ /* 0x000fc800078efcff */
[----:B------:R-:W0:Y:S01]  /*3380*/  LDS R5, [UR6] ;  /* 0x00000006ff057984 */ /* 0x000e220008000800 */
[C---:B------:R-:W-:Y:S02]  /*3390*/  LOP3.LUT R2, R0.reuse, 0xffff, RZ, 0xc0, !PT ;  /* 0x0000ffff00027812 */ /* 0x040fe400078ec0ff */
[----:B0-----:R-:W-:-:S04]  /*33a0*/  LOP3.LUT R3, R0, 0xffff, R5, 0x80, !PT ;  /* 0x0000ffff00037812 */ /* 0x001fc800078e8005 */
[----:B------:R-:W-:-:S13]  /*33b0*/  ISETP.NE.AND P0, PT, R3, R2, PT ;  /* 0x000000020300720c */ /* 0x000fda0003f05270 */
[----:B------:R-:W-:Y:S05]  /*33c0*/  @P0 BRA `(.L_x_21) ;  /* 0x0000000000500947 */ /* 0x000fea0003800000 */
[----:B------:R-:W-:Y:S02]  /*33d0*/  SHF.R.U32.HI R5, RZ, 0x10, R5 ;  /* 0x00000010ff057819 */ /* 0x000fe40000011605 */
[----:B------:R-:W-:-:S04]  /*33e0*/  SHF.R.U32.HI R2, RZ, 0x10, R0 ;  /* 0x00000010ff027819 */ /* 0x000fc80000011600 */
[----:B------:R-:W-:-:S04]  /*33f0*/  LOP3.LUT R5, R5, R2, RZ, 0xc0, !PT ;  /* 0x0000000205057212 */ /* 0x000fc800078ec0ff */
[----:B------:R-:W-:-:S13]  /*3400*/  ISETP.NE.AND P0, PT, R5, R2, PT ;  /* 0x000000020500720c */ /* 0x000fda0003f05270 */
[----:B------:R-:W-:Y:S05]  /*3410*/  @P0 BRA `(.L_x_22) ;  /* 0x0000000000300947 */ /* 0x000fea0003800000 */
[----:B------:R-:W-:Y:S01]  /*3420*/  R2UR UR4, R0 ;  /* 0x00000000000472ca */ /* 0x000fe200000e0000 */
[----:B------:R-:W-:Y:S01]  /*3430*/  VOTEU.ANY UR5, UPT, PT ;  /* 0x0000000000057886 */ /* 0x000fe200038e0100 */
[----:B------:R-:W0:Y:S01]  /*3440*/  S2R R0, SR_LANEID ;  /* 0x0000000000007919 */ /* 0x000e220000000000 */
[----:B------:R-:W-:-:S10]  /*3450*/  UFLO.U32 UR5, UR5 ;  /* 0x00000005000572bd */ /* 0x000fd400080e0000 */
[----:B------:R-:W-:-:S06]  /*3460*/  ULOP3.LUT UR4, URZ, UR4, URZ, 0x33, !UPT ;  /* 0x00000004ff047292 */ /* 0x000fcc000f8e33ff */
[----:B------:R-:W-:-:S04]  /*3470*/  MOV R2, UR4 ;  /* 0x0000000400027c02 */ /* 0x000fc80008000f00 */
[----:B------:R-:W1:Y:S02]  /*3480*/  REDUX UR7, R2 ;  /* 0x00000000020773c4 */ /* 0x000e640000000000 */
[----:B------:R2:W-:Y:S01]  /*3490*/  UTCATOMSWS.AND URZ, UR4 ;  /* 0x0000000400ff79e3 */ /* 0x0005e20008000000 */
[----:B0-----:R-:W-:Y:S01]  /*34a0*/  ISETP.EQ.U32.AND P0, PT, R0, UR5, PT ;  /* 0x0000000500007c0c */ /* 0x001fe2000bf02070 */
[----:B-1----:R-:W-:-:S12]  /*34b0*/  IMAD.U32 R0, RZ, RZ, UR7 ;  /* 0x00000007ff007e24 */ /* 0x002fd8000f8e00ff */
[----:B------:R2:W-:Y:S01]  /*34c0*/  @P0 ATOMS.AND RZ, [UR6], R0 ;  /* 0x00000000ffff098c */ /* 0x0005e2000a800006 */
[----:B------:R-:W-:Y:S05]  /*34d0*/  BRA `(.L_x_20) ;  /* 0x0000000000147947 */ /* 0x000fea0003800000 */
.L_x_22:
[----:B------:R-:W-:-:S07]  /*34e0*/  MOV R2, 0x3500 ;  /* 0x0000350000027802 */ /* 0x000fce0000000f00 */
[----:B------:R-:W-:Y:S05]  /*34f0*/  CALL.REL.NOINC `($__internal_0_$__cuda_sm10x_tcgen05_guardrail_trap_col_being_dealloced_not_returned_by_alloc) ;  /* 0x0000000000447944 */ /* 0x000fea0003c00000 */
[----:B------:R-:W-:Y:S05]  /*3500*/  BRA `(.L_x_20) ;  /* 0x0000000000087947 */ /* 0x000fea0003800000 */
.L_x_21:
[----:B------:R-:W-:-:S07]  /*3510*/  MOV R2, 0x3530 ;  /* 0x0000353000027802 */ /* 0x000fce0000000f00 */
[----:B------:R-:W-:Y:S05]  /*3520*/  CALL.REL.NOINC `($__internal_2_$__cuda_sm10x_tcgen05_guardrail_trap_unallocated_columns_being_dealloced) ;  /* 0x0000000000507944 */ /* 0x000fea0003c00000 */
.L_x_20:
[----:B------:R-:W-:Y:S01]  /*3530*/  NOP ;  /* 0x0000000000007918 */ /* 0x000fe20000000000 */
[----:B--2---:R-:W-:Y:S05]  /*3540*/  EXIT ;  /* 0x000000000000794d */ /* 0x004fea0003800000 */
.L_x_8:
[----:B------:R-:W1:Y:S02]  /*3550*/  SYNCS.PHASECHK.TRANS64.TRYWAIT P4, [UR12+0x1400], RZ ;  /* 0x001400ffff0075a7 */ /* 0x000e64000808110c */
[----:B-1----:R-:W-:Y:S05]  /*3560*/  @!P4 BRA `(.L_x_8) ;  /* 0xfffffffc00f8c947 */ /* 0x002fea000383ffff */
[----:B------:R-:W-:Y:S05]  /*3570*/  BRA `(.L_x_7) ;  /* 0xffffffd800207947 */ /* 0x000fea000383ffff */
.L_x_14:
[----:B------:R-:W2:Y:S02]  /*3580*/  SYNCS.PHASECHK.TRANS64.TRYWAIT P2, [UR12+0x1c10], RZ ;  /* 0x001c10ffff0075a7 */ /* 0x000ea4000804110c */
[----:B--2---:R-:W-:Y:S05]  /*3590*/  @!P2 BRA `(.L_x_14) ;  /* 0xfffffffc00f8a947 */ /* 0x004fea000383ffff */
[----:B------:R-:W-:Y:S05]  /*35a0*/  BRA `(.L_x_23) ;  /* 0xffffffe800147947 */ /* 0x000fea000383ffff */
.L_x_15:
[----:B------:R-:W1:Y:S02]  /*35b0*/  SYNCS.PHASECHK.TRANS64.TRYWAIT P2, [UR15], R12 ;  /* 0x0000000cff0075a7 */ /* 0x000e64000804110f */
[----:B-1----:R-:W-:Y:S05]  /*35c0*/  @!P2 BRA `(.L_x_15) ;  /* 0xfffffffc00f8a947 */ /* 0x002fea000383ffff */
[----:B------:R-:W-:Y:S05]  /*35d0*/  BRA `(.L_x_24) ;  /* 0xffffffec00a87947 */ /* 0x000fea000383ffff */
.L_x_19:
[----:B------:R-:W1:Y:S02]  /*35e0*/  SYNCS.PHASECHK.TRANS64.TRYWAIT P2, [UR15], R3 ;  /* 0x00000003ff0075a7 */ /* 0x000e64000804110f */
[----:B-1----:R-:W-:Y:S05]  /*35f0*/  @!P2 BRA `(.L_x_19) ;  /* 0xfffffffc00f8a947 */ /* 0x002fea000383ffff */
[----:B------:R-:W-:Y:S05]  /*3600*/  BRA `(.L_x_18) ;  /* 0xfffffff000c07947 */ /* 0x000fea000383ffff */
        .weak           $__internal_0_$__cuda_sm10x_tcgen05_guardrail_trap_col_being_dealloced_not_returned_by_alloc
        .type           $__internal_0_$__cuda_sm10x_tcgen05_guardrail_trap_col_being_dealloced_not_returned_by_alloc,@function
        .size           $__internal_0_$__cuda_sm10x_tcgen05_guardrail_trap_col_being_dealloced_not_returned_by_alloc,($__internal_1_$__cuda_sm10x_tcgen05_guardrail_trap_phase_invalid_during_alloc - $__internal_0_$__cuda_sm10x_tcgen05_guardrail_trap_col_being_dealloced_not_returned_by_alloc)
$__internal_0_$__cuda_sm10x_tcgen05_guardrail_trap_col_being_dealloced_not_returned_by_alloc:
[----:B------:R-:W-:Y:S05]  /*3610*/  BPT.TRAP 0x1 ;  /* 0x000000040000795c */ /* 0x000fea0000300000 */
[----:B------:R-:W-:-:S04]  /*3620*/  HFMA2 R3, -RZ, RZ, 0, 0 ;  /* 0x00000000ff037431 */ /* 0x000fc800000001ff */
[----:B------:R-:W-:Y:S05]  /*3630*/  RET.REL.NODEC R2 `(attn_fwd) ;  /* 0xffffffc802707950 */ /* 0x000fea0003c3ffff */
        .weak           $__internal_1_$__cuda_sm10x_tcgen05_guardrail_trap_phase_invalid_during_alloc
        .type           $__internal_1_$__cuda_sm10x_tcgen05_guardrail_trap_phase_invalid_during_alloc,@function
        .size           $__internal_1_$__cuda_sm10x_tcgen05_guardrail_trap_phase_invalid_during_alloc,($__internal_2_$__cuda_sm10x_tcgen05_guardrail_trap_unallocated_columns_being_dealloced - $__internal_1_$__cuda_sm10x_tcgen05_guardrail_trap_phase_invalid_during_alloc)
$__internal_1_$__cuda_sm10x_tcgen05_guardrail_trap_phase_invalid_during_alloc:
[----:B------:R-:W-:Y:S05]  /*3640*/  BPT.TRAP 0x1 ;  /* 0x000000040000795c */ /* 0x000fea0000300000 */
[----:B------:R-:W-:-:S04]  /*3650*/  MOV R3, 0x0 ;  /* 0x0000000000037802 */ /* 0x000fc80000000f00 */
[----:B------:R-:W-:Y:S05]  /*3660*/  RET.REL.NODEC R2 `(attn_fwd) ;  /* 0xffffffc802647950 */ /* 0x000fea0003c3ffff */
        .weak           $__internal_2_$__cuda_sm10x_tcgen05_guardrail_trap_unallocated_columns_being_dealloced
        .type           $__internal_2_$__cuda_sm10x_tcgen05_guardrail_trap_unallocated_columns_being_dealloced,@function
        .size           $__internal_2_$__cuda_sm10x_tcgen05_guardrail_trap_unallocated_columns_being_dealloced,(.L_x_28 - $__internal_2_$__cuda_sm10x_tcgen05_guardrail_trap_unallocated_columns_being_dealloced)
$__internal_2_$__cuda_sm10x_tcgen05_guardrail_trap_unallocated_columns_being_dealloced:
[----:B------:R-:W-:Y:S05]  /*3670*/  BPT.TRAP 0x1 ;  /* 0x000000040000795c */ /* 0x000fea0000300000 */
[----:B------:R-:W-:-:S04]  /*3680*/  HFMA2 R3, -RZ, RZ, 0, 0 ;  /* 0x00000000ff037431 */ /* 0x000fc800000001ff */
[----:B------:R-:W-:Y:S05]  /*3690*/  RET.REL.NODEC R2 `(attn_fwd) ;  /* 0xffffffc802587950 */ /* 0x000fea0003c3ffff */
.L_x_25:
[----:B------:R-:W-:-:S00]  /*36a0*/  BRA `(.L_x_25) ;  /* 0xfffffffc00fc7947 */ /* 0x000fc0000383ffff */
[----:B------:R-:W-:-:S00]  /*36b0*/  NOP ;  /* 0x0000000000007918 */ /* 0x000fc00000000000 */
        /* <DEDUP_REMOVED lines=12> */
.L_x_28:


//--------------------- .nv.global.init           --------------------------
	.section	.nv.global.init,"aw",@progbits
.nv.global.init:
	.type		_$_str,@object
	.size		_$_str,(.L_3 - _$_str)
_$_str:
        /*0000*/ 	.byte	0x5f, 0x5f, 0x43, 0x55, 0x44, 0x41, 0x5f, 0x46, 0x54, 0x5a, 0x00
.L_3:


//--------------------- .nv.shared.attn_fwd       --------------------------
	.section	.nv.shared.attn_fwd,"aw",@nobits
	.sectionflags	@""
	.align	16
	.zero		1024


//--------------------- .nv.shared.reserved.0     --------------------------
	.section	.nv.shared.reserved.0,"aw",@nobits
	.align	8
	.weak		__nv_reservedSMEM_offset_0_alias
	.size		__nv_reservedSMEM_offset_0_alias, 0, 64
	.other		__nv_reservedSMEM_offset_0_alias,@"STO_CUDA_RESERVED_SHARED STV_DEFAULT"
__nv_reservedSMEM_offset_0_alias:
	.zero		0
.nv.shared.reserved.0:
	.zero		64
	.weak		__nv_reservedSMEM_allocation_phase
	.type		__nv_reservedSMEM_allocation_phase,@object
	.size		__nv_reservedSMEM_allocation_phase,(.L_0 - __nv_reservedSMEM_allocation_phase)
__nv_reservedSMEM_allocation_phase:
	.zero		1
.L_0:
	.zero		7
	.weak		__nv_reservedSMEM_devtool_atexit_pc
	.type		__nv_reservedSMEM_devtool_atexit_pc,@object
	.size		__nv_reservedSMEM_devtool_atexit_pc,(__nv_reservedSMEM_allocation_mask - __nv_reservedSMEM_devtool_atexit_pc)
__nv_reservedSMEM_devtool_atexit_pc:
	.zero		8
	.weak		__nv_reservedSMEM_allocation_mask
	.type		__nv_reservedSMEM_allocation_mask,@object
	.size		__nv_reservedSMEM_allocation_mask,(.L_2 - __nv_reservedSMEM_allocation_mask)
__nv_reservedSMEM_allocation_mask:
	.zero		4
.L_2:


//--------------------- .nv.constant0.attn_fwd    --------------------------
	.section	.nv.constant0.attn_fwd,"a",@progbits
	.sectionflags	@""
	.align	4
.nv.constant0.attn_fwd:
	.zero		1032


//--------------------- SYMBOLS --------------------------

	.type		.nv.reservedSmem.offset0,@object
	.size		.nv.reservedSmem.offset0,0x4
	.type		.nv.reservedSmem.cap,@object
	.size		.nv.reservedSmem.cap,0x4
